//
// Generated by NVIDIA NVVM Compiler
//
// Compiler Build ID: CL-36424714
// Cuda compilation tools, release 13.0, V13.0.88
// Based on NVVM 20.0.0
//

.version 9.0
.target sm_100
.address_size 64

	// .globl	_Z10matrixMul2iiPfS_

.visible .entry _Z10matrixMul2iiPfS_(
	.param .u32 _Z10matrixMul2iiPfS__param_0,
	.param .u32 _Z10matrixMul2iiPfS__param_1,
	.param .u64 .ptr .align 1 _Z10matrixMul2iiPfS__param_2,
	.param .u64 .ptr .align 1 _Z10matrixMul2iiPfS__param_3
)
{
	.reg .pred 	%p<14>;
	.reg .b32 	%r<42>;
	.reg .b32 	%f<55>;
	.reg .b64 	%rd<37>;

	ld.param.u32 	%r18, [_Z10matrixMul2iiPfS__param_0];
	ld.param.u32 	%r19, [_Z10matrixMul2iiPfS__param_1];
	ld.param.u64 	%rd8, [_Z10matrixMul2iiPfS__param_2];
	ld.param.u64 	%rd7, [_Z10matrixMul2iiPfS__param_3];
	cvta.to.global.u64 	%rd1, %rd8;
	mov.u32 	%r20, %tid.x;
	mov.u32 	%r21, %ctaid.x;
	mov.u32 	%r22, %ntid.x;
	mad.lo.s32 	%r23, %r21, %r22, %r20;
	mov.u32 	%r24, %tid.y;
	mov.u32 	%r25, %ctaid.y;
	mov.u32 	%r26, %ntid.y;
	mad.lo.s32 	%r27, %r25, %r26, %r24;
	setp.ge.s32 	%p1, %r23, %r18;
	setp.gt.s32 	%p2, %r27, %r23;
	or.pred  	%p3, %p1, %p2;
	setp.lt.s32 	%p4, %r19, 1;
	or.pred  	%p5, %p3, %p4;
	@%p5 bra 	$L__BB0_12;
	cvta.to.global.u64 	%rd9, %rd7;
	mul.lo.s32 	%r3, %r19, %r23;
	mul.lo.s32 	%r4, %r19, %r27;
	mad.lo.s32 	%r29, %r27, %r18, %r23;
	mul.wide.s32 	%rd10, %r29, 4;
	add.s64 	%rd2, %rd9, %rd10;
	ld.global.f32 	%f52, [%rd2];
	and.b32  	%r5, %r19, 7;
	setp.lt.u32 	%p6, %r19, 8;
	mov.b32 	%r40, 0;
	@%p6 bra 	$L__BB0_4;
	and.b32  	%r40, %r19, 2147483640;
	neg.s32 	%r38, %r40;
	add.s64 	%rd3, %rd1, 16;
	mul.wide.u32 	%rd11, %r4, 4;
	add.s64 	%rd36, %rd3, %rd11;
	mov.u32 	%r37, %r3;
$L__BB0_3:
	.pragma "nounroll";
	mul.wide.s32 	%rd12, %r37, 4;
	add.s64 	%rd13, %rd3, %rd12;
	ld.global.f32 	%f9, [%rd13+-16];
	ld.global.f32 	%f10, [%rd36+-16];
	fma.rn.f32 	%f11, %f9, %f10, %f52;
	st.global.f32 	[%rd2], %f11;
	ld.global.f32 	%f12, [%rd13+-12];
	ld.global.f32 	%f13, [%rd36+-12];
	fma.rn.f32 	%f14, %f12, %f13, %f11;
	st.global.f32 	[%rd2], %f14;
	ld.global.f32 	%f15, [%rd13+-8];
	ld.global.f32 	%f16, [%rd36+-8];
	fma.rn.f32 	%f17, %f15, %f16, %f14;
	st.global.f32 	[%rd2], %f17;
	ld.global.f32 	%f18, [%rd13+-4];
	ld.global.f32 	%f19, [%rd36+-4];
	fma.rn.f32 	%f20, %f18, %f19, %f17;
	st.global.f32 	[%rd2], %f20;
	ld.global.f32 	%f21, [%rd13];
	ld.global.f32 	%f22, [%rd36];
	fma.rn.f32 	%f23, %f21, %f22, %f20;
	st.global.f32 	[%rd2], %f23;
	ld.global.f32 	%f24, [%rd13+4];
	ld.global.f32 	%f25, [%rd36+4];
	fma.rn.f32 	%f26, %f24, %f25, %f23;
	st.global.f32 	[%rd2], %f26;
	ld.global.f32 	%f27, [%rd13+8];
	ld.global.f32 	%f28, [%rd36+8];
	fma.rn.f32 	%f29, %f27, %f28, %f26;
	st.global.f32 	[%rd2], %f29;
	ld.global.f32 	%f30, [%rd13+12];
	ld.global.f32 	%f31, [%rd36+12];
	fma.rn.f32 	%f52, %f30, %f31, %f29;
	st.global.f32 	[%rd2], %f52;
	add.s32 	%r38, %r38, 8;
	add.s32 	%r37, %r37, 8;
	add.s64 	%rd36, %rd36, 32;
	setp.ne.s32 	%p7, %r38, 0;
	@%p7 bra 	$L__BB0_3;
$L__BB0_4:
	setp.eq.s32 	%p8, %r5, 0;
	@%p8 bra 	$L__BB0_12;
	and.b32  	%r13, %r19, 3;
	setp.lt.u32 	%p9, %r5, 4;
	@%p9 bra 	$L__BB0_7;
	add.s32 	%r30, %r40, %r3;
	mul.wide.s32 	%rd14, %r30, 4;
	add.s64 	%rd15, %rd1, %rd14;
	ld.global.f32 	%f32, [%rd15];
	add.s32 	%r31, %r40, %r4;
	mul.wide.u32 	%rd16, %r31, 4;
	add.s64 	%rd17, %rd1, %rd16;
	ld.global.f32 	%f33, [%rd17];
	fma.rn.f32 	%f34, %f32, %f33, %f52;
	st.global.f32 	[%rd2], %f34;
	ld.global.f32 	%f35, [%rd15+4];
	cvt.u64.u32 	%rd18, %r4;
	cvt.u64.u32 	%rd19, %r40;
	add.s64 	%rd20, %rd19, %rd18;
	shl.b64 	%rd21, %rd20, 2;
	add.s64 	%rd22, %rd1, %rd21;
	ld.global.f32 	%f36, [%rd22+4];
	fma.rn.f32 	%f37, %f35, %f36, %f34;
	st.global.f32 	[%rd2], %f37;
	ld.global.f32 	%f38, [%rd15+8];
	ld.global.f32 	%f39, [%rd22+8];
	fma.rn.f32 	%f40, %f38, %f39, %f37;
	st.global.f32 	[%rd2], %f40;
	ld.global.f32 	%f41, [%rd15+12];
	ld.global.f32 	%f42, [%rd22+12];
	fma.rn.f32 	%f52, %f41, %f42, %f40;
	st.global.f32 	[%rd2], %f52;
	add.s32 	%r40, %r40, 4;
$L__BB0_7:
	setp.eq.s32 	%p10, %r13, 0;
	@%p10 bra 	$L__BB0_12;
	setp.eq.s32 	%p11, %r13, 1;
	@%p11 bra 	$L__BB0_10;
	add.s32 	%r32, %r40, %r3;
	mul.wide.s32 	%rd23, %r32, 4;
	add.s64 	%rd24, %rd1, %rd23;
	ld.global.f32 	%f43, [%rd24];
	add.s32 	%r33, %r40, %r4;
	mul.wide.u32 	%rd25, %r33, 4;
	add.s64 	%rd26, %rd1, %rd25;
	ld.global.f32 	%f44, [%rd26];
	fma.rn.f32 	%f45, %f43, %f44, %f52;
	st.global.f32 	[%rd2], %f45;
	ld.global.f32 	%f46, [%rd24+4];
	cvt.u64.u32 	%rd27, %r4;
	cvt.u64.u32 	%rd28, %r40;
	add.s64 	%rd29, %rd28, %rd27;
	shl.b64 	%rd30, %rd29, 2;
	add.s64 	%rd31, %rd1, %rd30;
	ld.global.f32 	%f47, [%rd31+4];
	fma.rn.f32 	%f52, %f46, %f47, %f45;
	st.global.f32 	[%rd2], %f52;
	add.s32 	%r40, %r40, 2;
$L__BB0_10:
	and.b32  	%r34, %r19, 1;
	setp.eq.b32 	%p12, %r34, 1;
	not.pred 	%p13, %p12;
	@%p13 bra 	$L__BB0_12;
	add.s32 	%r35, %r40, %r3;
	mul.wide.s32 	%rd32, %r35, 4;
	add.s64 	%rd33, %rd1, %rd32;
	ld.global.f32 	%f48, [%rd33];
	add.s32 	%r36, %r40, %r4;
	mul.wide.u32 	%rd34, %r36, 4;
	add.s64 	%rd35, %rd1, %rd34;
	ld.global.f32 	%f49, [%rd35];
	fma.rn.f32 	%f50, %f48, %f49, %f52;
	st.global.f32 	[%rd2], %f50;
$L__BB0_12:
	ret;

}
	// .globl	_Z9matrixMuliiiPfS_
.visible .entry _Z9matrixMuliiiPfS_(
	.param .u32 _Z9matrixMuliiiPfS__param_0,
	.param .u32 _Z9matrixMuliiiPfS__param_1,
	.param .u32 _Z9matrixMuliiiPfS__param_2,
	.param .u64 .ptr .align 1 _Z9matrixMuliiiPfS__param_3,
	.param .u64 .ptr .align 1 _Z9matrixMuliiiPfS__param_4
)
{
	.reg .pred 	%p<196>;
	.reg .b32 	%r<111>;
	.reg .b32 	%f<145>;
	.reg .b64 	%rd<92>;

	ld.param.u32 	%r49, [_Z9matrixMuliiiPfS__param_0];
	ld.param.u32 	%r50, [_Z9matrixMuliiiPfS__param_1];
	ld.param.u64 	%rd21, [_Z9matrixMuliiiPfS__param_4];
	setp.lt.s32 	%p65, %r50, 1;
	@%p65 bra 	$L__BB1_131;
	ld.param.u64 	%rd89, [_Z9matrixMuliiiPfS__param_3];
	cvta.to.global.u64 	%rd22, %rd21;
	mov.u32 	%r51, %ctaid.y;
	mov.u32 	%r52, %ctaid.x;
	mov.u32 	%r53, %tid.y;
	mov.u32 	%r54, %tid.x;
	shl.b32 	%r55, %r52, 6;
	add.s32 	%r56, %r55, %r54;
	shl.b32 	%r58, %r51, 6;
	add.s32 	%r59, %r58, %r53;
	mul.lo.s32 	%r61, %r56, %r50;
	add.s32 	%r62, %r56, 8;
	add.s32 	%r63, %r56, 16;
	add.s32 	%r64, %r56, 24;
	add.s32 	%r65, %r56, 32;
	add.s32 	%r66, %r56, 40;
	add.s32 	%r67, %r56, 48;
	add.s32 	%r68, %r56, 56;
	mul.lo.s32 	%r96, %r59, %r50;
	add.s32 	%r69, %r59, 8;
	add.s32 	%r70, %r59, 16;
	add.s32 	%r71, %r59, 24;
	add.s32 	%r72, %r59, 32;
	add.s32 	%r73, %r59, 40;
	add.s32 	%r74, %r59, 48;
	add.s32 	%r75, %r59, 56;
	setp.lt.s32 	%p66, %r56, %r49;
	setp.le.u32 	%p67, %r59, %r56;
	and.pred  	%p1, %p66, %p67;
	mul.lo.s32 	%r76, %r59, %r49;
	add.s32 	%r77, %r76, %r56;
	mul.wide.s32 	%rd23, %r77, 4;
	add.s64 	%rd1, %rd22, %rd23;
	setp.le.u32 	%p68, %r69, %r56;
	and.pred  	%p2, %p66, %p68;
	shl.b32 	%r78, %r49, 3;
	add.s32 	%r79, %r76, %r78;
	add.s32 	%r80, %r79, %r56;
	mul.wide.s32 	%rd24, %r80, 4;
	add.s64 	%rd2, %rd22, %rd24;
	setp.le.u32 	%p69, %r70, %r56;
	and.pred  	%p3, %p66, %p69;
	shl.b32 	%r81, %r49, 4;
	add.s32 	%r82, %r81, %r76;
	add.s32 	%r83, %r82, %r56;
	mul.wide.s32 	%rd25, %r83, 4;
	add.s64 	%rd3, %rd22, %rd25;
	setp.le.u32 	%p70, %r71, %r56;
	and.pred  	%p4, %p66, %p70;
	add.s32 	%r84, %r82, %r78;
	add.s32 	%r85, %r84, %r56;
	mul.wide.s32 	%rd26, %r85, 4;
	add.s64 	%rd4, %rd22, %rd26;
	setp.le.u32 	%p71, %r72, %r56;
	and.pred  	%p5, %p66, %p71;
	shl.b32 	%r86, %r49, 5;
	add.s32 	%r87, %r86, %r76;
	add.s32 	%r88, %r87, %r56;
	mul.wide.s32 	%rd27, %r88, 4;
	add.s64 	%rd5, %rd22, %rd27;
	setp.le.u32 	%p72, %r73, %r56;
	and.pred  	%p6, %p66, %p72;
	add.s32 	%r89, %r87, %r78;
	add.s32 	%r90, %r89, %r56;
	mul.wide.s32 	%rd28, %r90, 4;
	add.s64 	%rd6, %rd22, %rd28;
	setp.le.u32 	%p73, %r74, %r56;
	and.pred  	%p7, %p66, %p73;
	add.s32 	%r91, %r81, %r87;
	add.s32 	%r92, %r91, %r56;
	mul.wide.s32 	%rd29, %r92, 4;
	add.s64 	%rd7, %rd22, %rd29;
	setp.le.u32 	%p74, %r75, %r56;
	and.pred  	%p8, %p66, %p74;
	add.s32 	%r93, %r91, %r78;
	add.s32 	%r94, %r93, %r56;
	mul.wide.s32 	%rd30, %r94, 4;
	add.s64 	%rd8, %rd22, %rd30;
	setp.lt.s32 	%p75, %r62, %r49;
	setp.le.u32 	%p76, %r59, %r62;
	and.pred  	%p9, %p75, %p76;
	cvt.s64.s32 	%rd31, %r76;
	cvt.u64.u32 	%rd32, %r56;
	add.s64 	%rd33, %rd31, %rd32;
	shl.b64 	%rd34, %rd33, 2;
	add.s64 	%rd9, %rd22, %rd34;
	and.pred  	%p10, %p75, %p67;
	cvt.s64.s32 	%rd35, %r79;
	add.s64 	%rd36, %rd35, %rd32;
	shl.b64 	%rd37, %rd36, 2;
	add.s64 	%rd10, %rd22, %rd37;
	setp.le.u32 	%p77, %r70, %r62;
	and.pred  	%p11, %p75, %p77;
	cvt.s64.s32 	%rd38, %r82;
	add.s64 	%rd39, %rd38, %rd32;
	shl.b64 	%rd40, %rd39, 2;
	add.s64 	%rd11, %rd22, %rd40;
	setp.le.u32 	%p78, %r71, %r62;
	and.pred  	%p12, %p75, %p78;
	cvt.s64.s32 	%rd41, %r84;
	add.s64 	%rd42, %rd41, %rd32;
	shl.b64 	%rd43, %rd42, 2;
	add.s64 	%rd12, %rd22, %rd43;
	setp.le.u32 	%p79, %r72, %r62;
	and.pred  	%p13, %p75, %p79;
	cvt.s64.s32 	%rd44, %r87;
	add.s64 	%rd45, %rd44, %rd32;
	shl.b64 	%rd46, %rd45, 2;
	add.s64 	%rd13, %rd22, %rd46;
	setp.le.u32 	%p80, %r73, %r62;
	and.pred  	%p14, %p75, %p80;
	cvt.s64.s32 	%rd47, %r89;
	add.s64 	%rd48, %rd47, %rd32;
	shl.b64 	%rd49, %rd48, 2;
	add.s64 	%rd14, %rd22, %rd49;
	setp.le.u32 	%p81, %r74, %r62;
	and.pred  	%p15, %p75, %p81;
	cvt.s64.s32 	%rd50, %r91;
	add.s64 	%rd51, %rd50, %rd32;
	shl.b64 	%rd52, %rd51, 2;
	add.s64 	%rd15, %rd22, %rd52;
	setp.le.u32 	%p82, %r75, %r62;
	and.pred  	%p16, %p75, %p82;
	cvt.s64.s32 	%rd53, %r93;
	add.s64 	%rd54, %rd53, %rd32;
	shl.b64 	%rd55, %rd54, 2;
	add.s64 	%rd16, %rd22, %rd55;
	setp.lt.s32 	%p83, %r63, %r49;
	setp.le.u32 	%p84, %r59, %r63;
	and.pred  	%p17, %p83, %p84;
	setp.le.u32 	%p85, %r69, %r63;
	and.pred  	%p18, %p83, %p85;
	and.pred  	%p19, %p83, %p67;
	setp.le.u32 	%p86, %r71, %r63;
	and.pred  	%p20, %p83, %p86;
	setp.le.u32 	%p87, %r72, %r63;
	and.pred  	%p21, %p83, %p87;
	setp.le.u32 	%p88, %r73, %r63;
	and.pred  	%p22, %p83, %p88;
	setp.le.u32 	%p89, %r74, %r63;
	and.pred  	%p23, %p83, %p89;
	setp.le.u32 	%p90, %r75, %r63;
	and.pred  	%p24, %p83, %p90;
	setp.lt.s32 	%p91, %r64, %r49;
	setp.le.u32 	%p92, %r59, %r64;
	and.pred  	%p25, %p91, %p92;
	setp.le.u32 	%p93, %r69, %r64;
	and.pred  	%p26, %p91, %p93;
	setp.le.u32 	%p94, %r70, %r64;
	and.pred  	%p27, %p91, %p94;
	and.pred  	%p28, %p91, %p67;
	setp.le.u32 	%p95, %r72, %r64;
	and.pred  	%p29, %p91, %p95;
	setp.le.u32 	%p96, %r73, %r64;
	and.pred  	%p30, %p91, %p96;
	setp.le.u32 	%p97, %r74, %r64;
	and.pred  	%p31, %p91, %p97;
	setp.le.u32 	%p98, %r75, %r64;
	and.pred  	%p32, %p91, %p98;
	setp.lt.s32 	%p99, %r65, %r49;
	setp.le.u32 	%p100, %r59, %r65;
	and.pred  	%p33, %p99, %p100;
	setp.le.u32 	%p101, %r69, %r65;
	and.pred  	%p34, %p99, %p101;
	setp.le.u32 	%p102, %r70, %r65;
	and.pred  	%p35, %p99, %p102;
	setp.le.u32 	%p103, %r71, %r65;
	and.pred  	%p36, %p99, %p103;
	and.pred  	%p37, %p99, %p67;
	setp.le.u32 	%p104, %r73, %r65;
	and.pred  	%p38, %p99, %p104;
	setp.le.u32 	%p105, %r74, %r65;
	and.pred  	%p39, %p99, %p105;
	setp.le.u32 	%p106, %r75, %r65;
	and.pred  	%p40, %p99, %p106;
	setp.lt.s32 	%p107, %r66, %r49;
	setp.le.u32 	%p108, %r59, %r66;
	and.pred  	%p41, %p107, %p108;
	setp.le.u32 	%p109, %r69, %r66;
	and.pred  	%p42, %p107, %p109;
	setp.le.u32 	%p110, %r70, %r66;
	and.pred  	%p43, %p107, %p110;
	setp.le.u32 	%p111, %r71, %r66;
	and.pred  	%p44, %p107, %p111;
	setp.le.u32 	%p112, %r72, %r66;
	and.pred  	%p45, %p107, %p112;
	and.pred  	%p46, %p107, %p67;
	setp.le.u32 	%p113, %r74, %r66;
	and.pred  	%p47, %p107, %p113;
	setp.le.u32 	%p114, %r75, %r66;
	and.pred  	%p48, %p107, %p114;
	setp.lt.s32 	%p115, %r67, %r49;
	setp.le.u32 	%p116, %r59, %r67;
	and.pred  	%p49, %p115, %p116;
	setp.le.u32 	%p117, %r69, %r67;
	and.pred  	%p50, %p115, %p117;
	setp.le.u32 	%p118, %r70, %r67;
	and.pred  	%p51, %p115, %p118;
	setp.le.u32 	%p119, %r71, %r67;
	and.pred  	%p52, %p115, %p119;
	setp.le.u32 	%p120, %r72, %r67;
	and.pred  	%p53, %p115, %p120;
	setp.le.u32 	%p121, %r73, %r67;
	and.pred  	%p54, %p115, %p121;
	and.pred  	%p55, %p115, %p67;
	setp.le.u32 	%p122, %r75, %r67;
	and.pred  	%p56, %p115, %p122;
	setp.lt.s32 	%p123, %r68, %r49;
	setp.le.u32 	%p124, %r59, %r68;
	and.pred  	%p57, %p123, %p124;
	setp.le.u32 	%p125, %r69, %r68;
	and.pred  	%p58, %p123, %p125;
	setp.le.u32 	%p126, %r70, %r68;
	and.pred  	%p59, %p123, %p126;
	setp.le.u32 	%p127, %r71, %r68;
	and.pred  	%p60, %p123, %p127;
	setp.le.u32 	%p128, %r72, %r68;
	and.pred  	%p61, %p123, %p128;
	setp.le.u32 	%p129, %r73, %r68;
	and.pred  	%p62, %p123, %p129;
	setp.le.u32 	%p130, %r74, %r68;
	and.pred  	%p63, %p123, %p130;
	and.pred  	%p64, %p123, %p67;
	mul.lo.s32 	%r110, %r50, %r65;
	mul.lo.s32 	%r109, %r50, %r66;
	mul.lo.s32 	%r108, %r50, %r67;
	mul.lo.s32 	%r107, %r50, %r68;
	mul.lo.s32 	%r106, %r50, %r63;
	mul.lo.s32 	%r105, %r50, %r64;
	mul.lo.s32 	%r104, %r50, %r62;
	mul.wide.u32 	%rd56, %r61, 4;
	cvta.to.global.u64 	%rd57, %rd89;
	add.s64 	%rd91, %rd57, %rd56;
	mul.lo.s32 	%r103, %r50, %r72;
	mul.lo.s32 	%r102, %r50, %r73;
	mul.lo.s32 	%r101, %r50, %r74;
	mul.lo.s32 	%r100, %r50, %r75;
	mul.lo.s32 	%r99, %r50, %r70;
	mul.lo.s32 	%r98, %r50, %r71;
	mul.lo.s32 	%r97, %r50, %r69;
	neg.s32 	%r95, %r50;
	not.pred 	%p131, %p1;
	not.pred 	%p132, %p2;
	not.pred 	%p133, %p3;
	not.pred 	%p134, %p4;
	not.pred 	%p135, %p5;
	not.pred 	%p136, %p6;
	not.pred 	%p137, %p7;
	not.pred 	%p138, %p8;
	not.pred 	%p139, %p9;
	not.pred 	%p140, %p10;
	not.pred 	%p141, %p11;
	not.pred 	%p142, %p12;
	not.pred 	%p143, %p13;
	not.pred 	%p144, %p14;
	not.pred 	%p145, %p15;
	not.pred 	%p146, %p16;
	not.pred 	%p147, %p17;
	not.pred 	%p148, %p18;
	not.pred 	%p149, %p19;
	not.pred 	%p150, %p20;
	not.pred 	%p151, %p21;
	not.pred 	%p152, %p22;
	not.pred 	%p153, %p23;
	not.pred 	%p154, %p24;
	not.pred 	%p155, %p25;
	not.pred 	%p156, %p26;
	not.pred 	%p157, %p27;
	not.pred 	%p158, %p28;
	not.pred 	%p159, %p29;
	not.pred 	%p160, %p30;
	not.pred 	%p161, %p31;
	not.pred 	%p162, %p32;
	not.pred 	%p163, %p33;
	not.pred 	%p164, %p34;
	not.pred 	%p165, %p35;
	not.pred 	%p166, %p36;
	not.pred 	%p167, %p37;
	not.pred 	%p168, %p38;
	not.pred 	%p169, %p39;
	not.pred 	%p170, %p40;
	not.pred 	%p171, %p41;
	not.pred 	%p172, %p42;
	not.pred 	%p173, %p43;
	not.pred 	%p174, %p44;
	not.pred 	%p175, %p45;
	not.pred 	%p176, %p46;
	not.pred 	%p177, %p47;
	not.pred 	%p178, %p48;
	not.pred 	%p179, %p49;
	not.pred 	%p180, %p50;
	not.pred 	%p181, %p51;
	not.pred 	%p182, %p52;
	not.pred 	%p183, %p53;
	not.pred 	%p184, %p54;
	not.pred 	%p185, %p55;
	not.pred 	%p186, %p56;
	not.pred 	%p187, %p57;
	not.pred 	%p188, %p58;
	not.pred 	%p189, %p59;
	not.pred 	%p190, %p60;
	not.pred 	%p191, %p61;
	not.pred 	%p192, %p62;
	not.pred 	%p193, %p63;
	not.pred 	%p194, %p64;
$L__BB1_2:
	ld.param.u64 	%rd90, [_Z9matrixMuliiiPfS__param_3];
	ld.global.f32 	%f1, [%rd91];
	cvta.to.global.u64 	%rd58, %rd90;
	mul.wide.u32 	%rd59, %r104, 4;
	add.s64 	%rd60, %rd58, %rd59;
	ld.global.f32 	%f2, [%rd60];
	mul.wide.u32 	%rd61, %r106, 4;
	add.s64 	%rd62, %rd58, %rd61;
	ld.global.f32 	%f3, [%rd62];
	mul.wide.u32 	%rd63, %r105, 4;
	add.s64 	%rd64, %rd58, %rd63;
	ld.global.f32 	%f4, [%rd64];
	mul.wide.u32 	%rd65, %r110, 4;
	add.s64 	%rd66, %rd58, %rd65;
	ld.global.f32 	%f5, [%rd66];
	mul.wide.u32 	%rd67, %r109, 4;
	add.s64 	%rd68, %rd58, %rd67;
	ld.global.f32 	%f6, [%rd68];
	mul.wide.u32 	%rd69, %r108, 4;
	add.s64 	%rd70, %rd58, %rd69;
	ld.global.f32 	%f7, [%rd70];
	mul.wide.u32 	%rd71, %r107, 4;
	add.s64 	%rd72, %rd58, %rd71;
	ld.global.f32 	%f8, [%rd72];
	mul.wide.u32 	%rd73, %r96, 4;
	add.s64 	%rd74, %rd58, %rd73;
	ld.global.f32 	%f9, [%rd74];
	mul.wide.u32 	%rd75, %r97, 4;
	add.s64 	%rd76, %rd58, %rd75;
	ld.global.f32 	%f10, [%rd76];
	mul.wide.u32 	%rd77, %r99, 4;
	add.s64 	%rd78, %rd58, %rd77;
	ld.global.f32 	%f11, [%rd78];
	mul.wide.u32 	%rd79, %r98, 4;
	add.s64 	%rd80, %rd58, %rd79;
	ld.global.f32 	%f12, [%rd80];
	mul.wide.u32 	%rd81, %r103, 4;
	add.s64 	%rd82, %rd58, %rd81;
	ld.global.f32 	%f13, [%rd82];
	mul.wide.u32 	%rd83, %r102, 4;
	add.s64 	%rd84, %rd58, %rd83;
	ld.global.f32 	%f14, [%rd84];
	mul.wide.u32 	%rd85, %r101, 4;
	add.s64 	%rd86, %rd58, %rd85;
	ld.global.f32 	%f15, [%rd86];
	mul.wide.u32 	%rd87, %r100, 4;
	add.s64 	%rd88, %rd58, %rd87;
	ld.global.f32 	%f16, [%rd88];
	@%p131 bra 	$L__BB1_4;
	ld.global.f32 	%f17, [%rd1];
	fma.rn.f32 	%f18, %f1, %f9, %f17;
	st.global.f32 	[%rd1], %f18;
$L__BB1_4:
	@%p132 bra 	$L__BB1_6;
	ld.global.f32 	%f19, [%rd2];
	fma.rn.f32 	%f20, %f1, %f10, %f19;
	st.global.f32 	[%rd2], %f20;
$L__BB1_6:
	@%p133 bra 	$L__BB1_8;
	ld.global.f32 	%f21, [%rd3];
	fma.rn.f32 	%f22, %f1, %f11, %f21;
	st.global.f32 	[%rd3], %f22;
$L__BB1_8:
	@%p134 bra 	$L__BB1_10;
	ld.global.f32 	%f23, [%rd4];
	fma.rn.f32 	%f24, %f1, %f12, %f23;
	st.global.f32 	[%rd4], %f24;
$L__BB1_10:
	@%p135 bra 	$L__BB1_12;
	ld.global.f32 	%f25, [%rd5];
	fma.rn.f32 	%f26, %f1, %f13, %f25;
	st.global.f32 	[%rd5], %f26;
$L__BB1_12:
	@%p136 bra 	$L__BB1_14;
	ld.global.f32 	%f27, [%rd6];
	fma.rn.f32 	%f28, %f1, %f14, %f27;
	st.global.f32 	[%rd6], %f28;
$L__BB1_14:
	@%p137 bra 	$L__BB1_16;
	ld.global.f32 	%f29, [%rd7];
	fma.rn.f32 	%f30, %f1, %f15, %f29;
	st.global.f32 	[%rd7], %f30;
$L__BB1_16:
	@%p138 bra 	$L__BB1_18;
	ld.global.f32 	%f31, [%rd8];
	fma.rn.f32 	%f32, %f1, %f16, %f31;
	st.global.f32 	[%rd8], %f32;
$L__BB1_18:
	@%p139 bra 	$L__BB1_20;
	ld.global.f32 	%f33, [%rd9+32];
	fma.rn.f32 	%f34, %f2, %f9, %f33;
	st.global.f32 	[%rd9+32], %f34;
$L__BB1_20:
	@%p140 bra 	$L__BB1_22;
	ld.global.f32 	%f35, [%rd10+32];
	fma.rn.f32 	%f36, %f2, %f10, %f35;
	st.global.f32 	[%rd10+32], %f36;
$L__BB1_22:
	@%p141 bra 	$L__BB1_24;
	ld.global.f32 	%f37, [%rd11+32];
	fma.rn.f32 	%f38, %f2, %f11, %f37;
	st.global.f32 	[%rd11+32], %f38;
$L__BB1_24:
	@%p142 bra 	$L__BB1_26;
	ld.global.f32 	%f39, [%rd12+32];
	fma.rn.f32 	%f40, %f2, %f12, %f39;
	st.global.f32 	[%rd12+32], %f40;
$L__BB1_26:
	@%p143 bra 	$L__BB1_28;
	ld.global.f32 	%f41, [%rd13+32];
	fma.rn.f32 	%f42, %f2, %f13, %f41;
	st.global.f32 	[%rd13+32], %f42;
$L__BB1_28:
	@%p144 bra 	$L__BB1_30;
	ld.global.f32 	%f43, [%rd14+32];
	fma.rn.f32 	%f44, %f2, %f14, %f43;
	st.global.f32 	[%rd14+32], %f44;
$L__BB1_30:
	@%p145 bra 	$L__BB1_32;
	ld.global.f32 	%f45, [%rd15+32];
	fma.rn.f32 	%f46, %f2, %f15, %f45;
	st.global.f32 	[%rd15+32], %f46;
$L__BB1_32:
	@%p146 bra 	$L__BB1_34;
	ld.global.f32 	%f47, [%rd16+32];
	fma.rn.f32 	%f48, %f2, %f16, %f47;
	st.global.f32 	[%rd16+32], %f48;
$L__BB1_34:
	@%p147 bra 	$L__BB1_36;
	ld.global.f32 	%f49, [%rd9+64];
	fma.rn.f32 	%f50, %f3, %f9, %f49;
	st.global.f32 	[%rd9+64], %f50;
$L__BB1_36:
	@%p148 bra 	$L__BB1_38;
	ld.global.f32 	%f51, [%rd10+64];
	fma.rn.f32 	%f52, %f3, %f10, %f51;
	st.global.f32 	[%rd10+64], %f52;
$L__BB1_38:
	@%p149 bra 	$L__BB1_40;
	ld.global.f32 	%f53, [%rd11+64];
	fma.rn.f32 	%f54, %f3, %f11, %f53;
	st.global.f32 	[%rd11+64], %f54;
$L__BB1_40:
	@%p150 bra 	$L__BB1_42;
	ld.global.f32 	%f55, [%rd12+64];
	fma.rn.f32 	%f56, %f3, %f12, %f55;
	st.global.f32 	[%rd12+64], %f56;
$L__BB1_42:
	@%p151 bra 	$L__BB1_44;
	ld.global.f32 	%f57, [%rd13+64];
	fma.rn.f32 	%f58, %f3, %f13, %f57;
	st.global.f32 	[%rd13+64], %f58;
$L__BB1_44:
	@%p152 bra 	$L__BB1_46;
	ld.global.f32 	%f59, [%rd14+64];
	fma.rn.f32 	%f60, %f3, %f14, %f59;
	st.global.f32 	[%rd14+64], %f60;
$L__BB1_46:
	@%p153 bra 	$L__BB1_48;
	ld.global.f32 	%f61, [%rd15+64];
	fma.rn.f32 	%f62, %f3, %f15, %f61;
	st.global.f32 	[%rd15+64], %f62;
$L__BB1_48:
	@%p154 bra 	$L__BB1_50;
	ld.global.f32 	%f63, [%rd16+64];
	fma.rn.f32 	%f64, %f3, %f16, %f63;
	st.global.f32 	[%rd16+64], %f64;
$L__BB1_50:
	@%p155 bra 	$L__BB1_52;
	ld.global.f32 	%f65, [%rd9+96];
	fma.rn.f32 	%f66, %f4, %f9, %f65;
	st.global.f32 	[%rd9+96], %f66;
$L__BB1_52:
	@%p156 bra 	$L__BB1_54;
	ld.global.f32 	%f67, [%rd10+96];
	fma.rn.f32 	%f68, %f4, %f10, %f67;
	st.global.f32 	[%rd10+96], %f68;
$L__BB1_54:
	@%p157 bra 	$L__BB1_56;
	ld.global.f32 	%f69, [%rd11+96];
	fma.rn.f32 	%f70, %f4, %f11, %f69;
	st.global.f32 	[%rd11+96], %f70;
$L__BB1_56:
	@%p158 bra 	$L__BB1_58;
	ld.global.f32 	%f71, [%rd12+96];
	fma.rn.f32 	%f72, %f4, %f12, %f71;
	st.global.f32 	[%rd12+96], %f72;
$L__BB1_58:
	@%p159 bra 	$L__BB1_60;
	ld.global.f32 	%f73, [%rd13+96];
	fma.rn.f32 	%f74, %f4, %f13, %f73;
	st.global.f32 	[%rd13+96], %f74;
$L__BB1_60:
	@%p160 bra 	$L__BB1_62;
	ld.global.f32 	%f75, [%rd14+96];
	fma.rn.f32 	%f76, %f4, %f14, %f75;
	st.global.f32 	[%rd14+96], %f76;
$L__BB1_62:
	@%p161 bra 	$L__BB1_64;
	ld.global.f32 	%f77, [%rd15+96];
	fma.rn.f32 	%f78, %f4, %f15, %f77;
	st.global.f32 	[%rd15+96], %f78;
$L__BB1_64:
	@%p162 bra 	$L__BB1_66;
	ld.global.f32 	%f79, [%rd16+96];
	fma.rn.f32 	%f80, %f4, %f16, %f79;
	st.global.f32 	[%rd16+96], %f80;
$L__BB1_66:
	@%p163 bra 	$L__BB1_68;
	ld.global.f32 	%f81, [%rd9+128];
	fma.rn.f32 	%f82, %f5, %f9, %f81;
	st.global.f32 	[%rd9+128], %f82;
$L__BB1_68:
	@%p164 bra 	$L__BB1_70;
	ld.global.f32 	%f83, [%rd10+128];
	fma.rn.f32 	%f84, %f5, %f10, %f83;
	st.global.f32 	[%rd10+128], %f84;
$L__BB1_70:
	@%p165 bra 	$L__BB1_72;
	ld.global.f32 	%f85, [%rd11+128];
	fma.rn.f32 	%f86, %f5, %f11, %f85;
	st.global.f32 	[%rd11+128], %f86;
$L__BB1_72:
	@%p166 bra 	$L__BB1_74;
	ld.global.f32 	%f87, [%rd12+128];
	fma.rn.f32 	%f88, %f5, %f12, %f87;
	st.global.f32 	[%rd12+128], %f88;
$L__BB1_74:
	@%p167 bra 	$L__BB1_76;
	ld.global.f32 	%f89, [%rd13+128];
	fma.rn.f32 	%f90, %f5, %f13, %f89;
	st.global.f32 	[%rd13+128], %f90;
$L__BB1_76:
	@%p168 bra 	$L__BB1_78;
	ld.global.f32 	%f91, [%rd14+128];
	fma.rn.f32 	%f92, %f5, %f14, %f91;
	st.global.f32 	[%rd14+128], %f92;
$L__BB1_78:
	@%p169 bra 	$L__BB1_80;
	ld.global.f32 	%f93, [%rd15+128];
	fma.rn.f32 	%f94, %f5, %f15, %f93;
	st.global.f32 	[%rd15+128], %f94;
$L__BB1_80:
	@%p170 bra 	$L__BB1_82;
	ld.global.f32 	%f95, [%rd16+128];
	fma.rn.f32 	%f96, %f5, %f16, %f95;
	st.global.f32 	[%rd16+128], %f96;
$L__BB1_82:
	@%p171 bra 	$L__BB1_84;
	ld.global.f32 	%f97, [%rd9+160];
	fma.rn.f32 	%f98, %f6, %f9, %f97;
	st.global.f32 	[%rd9+160], %f98;
$L__BB1_84:
	@%p172 bra 	$L__BB1_86;
	ld.global.f32 	%f99, [%rd10+160];
	fma.rn.f32 	%f100, %f6, %f10, %f99;
	st.global.f32 	[%rd10+160], %f100;
$L__BB1_86:
	@%p173 bra 	$L__BB1_88;
	ld.global.f32 	%f101, [%rd11+160];
	fma.rn.f32 	%f102, %f6, %f11, %f101;
	st.global.f32 	[%rd11+160], %f102;
$L__BB1_88:
	@%p174 bra 	$L__BB1_90;
	ld.global.f32 	%f103, [%rd12+160];
	fma.rn.f32 	%f104, %f6, %f12, %f103;
	st.global.f32 	[%rd12+160], %f104;
$L__BB1_90:
	@%p175 bra 	$L__BB1_92;
	ld.global.f32 	%f105, [%rd13+160];
	fma.rn.f32 	%f106, %f6, %f13, %f105;
	st.global.f32 	[%rd13+160], %f106;
$L__BB1_92:
	@%p176 bra 	$L__BB1_94;
	ld.global.f32 	%f107, [%rd14+160];
	fma.rn.f32 	%f108, %f6, %f14, %f107;
	st.global.f32 	[%rd14+160], %f108;
$L__BB1_94:
	@%p177 bra 	$L__BB1_96;
	ld.global.f32 	%f109, [%rd15+160];
	fma.rn.f32 	%f110, %f6, %f15, %f109;
	st.global.f32 	[%rd15+160], %f110;
$L__BB1_96:
	@%p178 bra 	$L__BB1_98;
	ld.global.f32 	%f111, [%rd16+160];
	fma.rn.f32 	%f112, %f6, %f16, %f111;
	st.global.f32 	[%rd16+160], %f112;
$L__BB1_98:
	@%p179 bra 	$L__BB1_100;
	ld.global.f32 	%f113, [%rd9+192];
	fma.rn.f32 	%f114, %f7, %f9, %f113;
	st.global.f32 	[%rd9+192], %f114;
$L__BB1_100:
	@%p180 bra 	$L__BB1_102;
	ld.global.f32 	%f115, [%rd10+192];
	fma.rn.f32 	%f116, %f7, %f10, %f115;
	st.global.f32 	[%rd10+192], %f116;
$L__BB1_102:
	@%p181 bra 	$L__BB1_104;
	ld.global.f32 	%f117, [%rd11+192];
	fma.rn.f32 	%f118, %f7, %f11, %f117;
	st.global.f32 	[%rd11+192], %f118;
$L__BB1_104:
	@%p182 bra 	$L__BB1_106;
	ld.global.f32 	%f119, [%rd12+192];
	fma.rn.f32 	%f120, %f7, %f12, %f119;
	st.global.f32 	[%rd12+192], %f120;
$L__BB1_106:
	@%p183 bra 	$L__BB1_108;
	ld.global.f32 	%f121, [%rd13+192];
	fma.rn.f32 	%f122, %f7, %f13, %f121;
	st.global.f32 	[%rd13+192], %f122;
$L__BB1_108:
	@%p184 bra 	$L__BB1_110;
	ld.global.f32 	%f123, [%rd14+192];
	fma.rn.f32 	%f124, %f7, %f14, %f123;
	st.global.f32 	[%rd14+192], %f124;
$L__BB1_110:
	@%p185 bra 	$L__BB1_112;
	ld.global.f32 	%f125, [%rd15+192];
	fma.rn.f32 	%f126, %f7, %f15, %f125;
	st.global.f32 	[%rd15+192], %f126;
$L__BB1_112:
	@%p186 bra 	$L__BB1_114;
	ld.global.f32 	%f127, [%rd16+192];
	fma.rn.f32 	%f128, %f7, %f16, %f127;
	st.global.f32 	[%rd16+192], %f128;
$L__BB1_114:
	@%p187 bra 	$L__BB1_116;
	ld.global.f32 	%f129, [%rd9+224];
	fma.rn.f32 	%f130, %f8, %f9, %f129;
	st.global.f32 	[%rd9+224], %f130;
$L__BB1_116:
	@%p188 bra 	$L__BB1_118;
	ld.global.f32 	%f131, [%rd10+224];
	fma.rn.f32 	%f132, %f8, %f10, %f131;
	st.global.f32 	[%rd10+224], %f132;
$L__BB1_118:
	@%p189 bra 	$L__BB1_120;
	ld.global.f32 	%f133, [%rd11+224];
	fma.rn.f32 	%f134, %f8, %f11, %f133;
	st.global.f32 	[%rd11+224], %f134;
$L__BB1_120:
	@%p190 bra 	$L__BB1_122;
	ld.global.f32 	%f135, [%rd12+224];
	fma.rn.f32 	%f136, %f8, %f12, %f135;
	st.global.f32 	[%rd12+224], %f136;
$L__BB1_122:
	@%p191 bra 	$L__BB1_124;
	ld.global.f32 	%f137, [%rd13+224];
	fma.rn.f32 	%f138, %f8, %f13, %f137;
	st.global.f32 	[%rd13+224], %f138;
$L__BB1_124:
	@%p192 bra 	$L__BB1_126;
	ld.global.f32 	%f139, [%rd14+224];
	fma.rn.f32 	%f140, %f8, %f14, %f139;
	st.global.f32 	[%rd14+224], %f140;
$L__BB1_126:
	@%p193 bra 	$L__BB1_128;
	ld.global.f32 	%f141, [%rd15+224];
	fma.rn.f32 	%f142, %f8, %f15, %f141;
	st.global.f32 	[%rd15+224], %f142;
$L__BB1_128:
	@%p194 bra 	$L__BB1_130;
	ld.global.f32 	%f143, [%rd16+224];
	fma.rn.f32 	%f144, %f8, %f16, %f143;
	st.global.f32 	[%rd16+224], %f144;
$L__BB1_130:
	add.s32 	%r110, %r110, 1;
	add.s32 	%r109, %r109, 1;
	add.s32 	%r108, %r108, 1;
	add.s32 	%r107, %r107, 1;
	add.s32 	%r106, %r106, 1;
	add.s32 	%r105, %r105, 1;
	add.s32 	%r104, %r104, 1;
	add.s64 	%rd91, %rd91, 4;
	add.s32 	%r103, %r103, 1;
	add.s32 	%r102, %r102, 1;
	add.s32 	%r101, %r101, 1;
	add.s32 	%r100, %r100, 1;
	add.s32 	%r99, %r99, 1;
	add.s32 	%r98, %r98, 1;
	add.s32 	%r97, %r97, 1;
	add.s32 	%r96, %r96, 1;
	add.s32 	%r95, %r95, 1;
	setp.ne.s32 	%p195, %r95, 0;
	@%p195 bra 	$L__BB1_2;
$L__BB1_131:
	ret;

}


// ===== COMPILED SASS (sm_100) =====

	.target	sm_100

	.elftype	@"ET_EXEC"


//--------------------- .note.nv.tkinfo           --------------------------
	.section	.note.nv.tkinfo,"",@"SHT_NOTE"
	.sectionflags	@"SHF_NOTE_NV_TKINFO"
	.tkinfo
        /*0018*/ 	.word	0x00000002
        /*0030*/ 	.string	""
        /*0030*/ 	.string	"ptxas"
        /*0030*/ 	.string	"Cuda compilation tools, release 13.0, V13.0.88"
        /*0030*/ 	.string	"Build cuda_13.0.r13.0/compiler.36424714_0"
        /*0030*/ 	.string	"-arch sm_100 -m 64 "



//--------------------- .note.nv.cuinfo           --------------------------
	.section	.note.nv.cuinfo,"",@"SHT_NOTE"
	.sectionflags	@"SHF_NOTE_NV_CUINFO"
        /*0018*/ 	.short	0x0002
        /*001a*/ 	.short	0x0064
        /*001c*/ 	.short	0x0082
	.zero		2


//--------------------- .nv.info                  --------------------------
	.section	.nv.info,"",@"SHT_CUDA_INFO"
	.align	4


	//----- nvinfo : EIATTR_REGCOUNT
	.align		4
        /*0000*/ 	.byte	0x04, 0x2f
        /*0002*/ 	.short	(.L_1 - .L_0)
	.align		4
.L_0:
        /*0004*/ 	.word	index@(_Z10matrixMul2iiPfS_)
        /*0008*/ 	.word	0x0000001a


	//----- nvinfo : EIATTR_FRAME_SIZE
	.align		4
.L_1:
        /*000c*/ 	.byte	0x04, 0x11
        /*000e*/ 	.short	(.L_3 - .L_2)
	.align		4
.L_2:
        /*0010*/ 	.word	index@(_Z10matrixMul2iiPfS_)
        /*0014*/ 	.word	0x00000000


	//----- nvinfo : EIATTR_REGCOUNT
	.align		4
.L_3:
        /*0018*/ 	.byte	0x04, 0x2f
        /*001a*/ 	.short	(.L_5 - .L_4)
	.align		4
.L_4:
        /*001c*/ 	.word	index@(_Z9matrixMuliiiPfS_)
        /*0020*/ 	.word	0x00000048


	//----- nvinfo : EIATTR_FRAME_SIZE
	.align		4
.L_5:
        /*0024*/ 	.byte	0x04, 0x11
        /*0026*/ 	.short	(.L_7 - .L_6)
	.align		4
.L_6:
        /*0028*/ 	.word	index@(_Z9matrixMuliiiPfS_)
        /*002c*/ 	.word	0x00000000


	//----- nvinfo : EIATTR_MIN_STACK_SIZE
	.align		4
.L_7:
        /*0030*/ 	.byte	0x04, 0x12
        /*0032*/ 	.short	(.L_9 - .L_8)
	.align		4
.L_8:
        /*0034*/ 	.word	index@(_Z9matrixMuliiiPfS_)
        /*0038*/ 	.word	0x00000000


	//----- nvinfo : EIATTR_MIN_STACK_SIZE
	.align		4
.L_9:
        /*003c*/ 	.byte	0x04, 0x12
        /*003e*/ 	.short	(.L_11 - .L_10)
	.align		4
.L_10:
        /*0040*/ 	.word	index@(_Z10matrixMul2iiPfS_)
        /*0044*/ 	.word	0x00000000
.L_11:


//--------------------- .nv.compat                --------------------------
	.section	.nv.compat,"",@"SHT_CUDA_COMPAT_INFO"
	.align	4
        /*0000*/ 	.byte	0x02, 0x09, 0x00, 0x00, 0x02, 0x02, 0x01, 0x00, 0x02, 0x05, 0x05, 0x00, 0x03, 0x07, 0x01, 0x01
        /*0010*/ 	.byte	0x02, 0x03, 0x00, 0x00, 0x02, 0x06, 0x01, 0x00, 0x04, 0x0b, 0x08, 0x00, 0x09, 0x00, 0x00, 0x00
        /*0020*/ 	.byte	0x00, 0x00, 0x00, 0x00


//--------------------- .nv.info._Z9matrixMuliiiPfS_ --------------------------
	.section	.nv.info._Z9matrixMuliiiPfS_,"",@"SHT_CUDA_INFO"
	.sectionflags	@""
	.align	4


	//----- nvinfo : EIATTR_CUDA_API_VERSION
	.align		4
        /*0000*/ 	.byte	0x04, 0x37
        /*0002*/ 	.short	(.L_13 - .L_12)
.L_12:
        /*0004*/ 	.word	0x00000082


	//----- nvinfo : EIATTR_KPARAM_INFO
	.align		4
.L_13:
        /*0008*/ 	.byte	0x04, 0x17
        /*000a*/ 	.short	(.L_15 - .L_14)
.L_14:
        /*000c*/ 	.word	0x00000000
        /*0010*/ 	.short	0x0004
        /*0012*/ 	.short	0x0018
        /*0014*/ 	.byte	0x00, 0xf5, 0x21, 0x00


	//----- nvinfo : EIATTR_KPARAM_INFO
	.align		4
.L_15:
        /*0018*/ 	.byte	0x04, 0x17
        /*001a*/ 	.short	(.L_17 - .L_16)
.L_16:
        /*001c*/ 	.word	0x00000000
        /*0020*/ 	.short	0x0003
        /*0022*/ 	.short	0x0010
        /*0024*/ 	.byte	0x00, 0xf5, 0x21, 0x00


	//----- nvinfo : EIATTR_KPARAM_INFO
	.align		4
.L_17:
        /*0028*/ 	.byte	0x04, 0x17
        /*002a*/ 	.short	(.L_19 - .L_18)
.L_18:
        /*002c*/ 	.word	0x00000000
        /*0030*/ 	.short	0x0002
        /*0032*/ 	.short	0x0008
        /*0034*/ 	.byte	0x00, 0xf0, 0x11, 0x00


	//----- nvinfo : EIATTR_KPARAM_INFO
	.align		4
.L_19:
        /*0038*/ 	.byte	0x04, 0x17
        /*003a*/ 	.short	(.L_21 - .L_20)
.L_20:
        /*003c*/ 	.word	0x00000000
        /*0040*/ 	.short	0x0001
        /*0042*/ 	.short	0x0004
        /*0044*/ 	.byte	0x00, 0xf0, 0x11, 0x00


	//----- nvinfo : EIATTR_KPARAM_INFO
	.align		4
.L_21:
        /*0048*/ 	.byte	0x04, 0x17
        /*004a*/ 	.short	(.L_23 - .L_22)
.L_22:
        /*004c*/ 	.word	0x00000000
        /*0050*/ 	.short	0x0000
        /*0052*/ 	.short	0x0000
        /*0054*/ 	.byte	0x00, 0xf0, 0x11, 0x00


	//----- nvinfo : EIATTR_SPARSE_MMA_MASK
	.align		4
.L_23:
        /*0058*/ 	.byte	0x03, 0x50
        /*005a*/ 	.short	0x0000


	//----- nvinfo : EIATTR_MAXREG_COUNT
	.align		4
        /*005c*/ 	.byte	0x03, 0x1b
        /*005e*/ 	.short	0x00ff


	//----- nvinfo : EIATTR_MERCURY_ISA_VERSION
	.align		4
        /*0060*/ 	.byte	0x03, 0x5f
        /*0062*/ 	.short	0x0101


	//----- nvinfo : EIATTR_VRC_CTA_INIT_COUNT
	.align		4
        /*0064*/ 	.byte	0x02, 0x4a
	.zero		1
	.zero		1


	//----- nvinfo : EIATTR_EXIT_INSTR_OFFSETS
	.align		4
        /*0068*/ 	.byte	0x04, 0x1c
        /*006a*/ 	.short	(.L_25 - .L_24)


	//   ....[0]....
.L_24:
        /*006c*/ 	.word	0x00000030


	//   ....[1]....
        /*0070*/ 	.word	0x00003100


	//----- nvinfo : EIATTR_CRS_STACK_SIZE
	.align		4
.L_25:
        /*0074*/ 	.byte	0x04, 0x1e
        /*0076*/ 	.short	(.L_27 - .L_26)
.L_26:
        /*0078*/ 	.word	0x00000000


	//----- nvinfo : EIATTR_CBANK_PARAM_SIZE
	.align		4
.L_27:
        /*007c*/ 	.byte	0x03, 0x19
        /*007e*/ 	.short	0x0020


	//----- nvinfo : EIATTR_PARAM_CBANK
	.align		4
        /*0080*/ 	.byte	0x04, 0x0a
        /*0082*/ 	.short	(.L_29 - .L_28)
	.align		4
.L_28:
        /*0084*/ 	.word	index@(.nv.constant0._Z9matrixMuliiiPfS_)
        /*0088*/ 	.short	0x0380
        /*008a*/ 	.short	0x0020


	//----- nvinfo : EIATTR_SW_WAR
	.align		4
.L_29:
        /*008c*/ 	.byte	0x04, 0x36
        /*008e*/ 	.short	(.L_31 - .L_30)
.L_30:
        /*0090*/ 	.word	0x00000008
.L_31:


//--------------------- .nv.info._Z10matrixMul2iiPfS_ --------------------------
	.section	.nv.info._Z10matrixMul2iiPfS_,"",@"SHT_CUDA_INFO"
	.sectionflags	@""
	.align	4


	//----- nvinfo : EIATTR_CUDA_API_VERSION
	.align		4
        /*0000*/ 	.byte	0x04, 0x37
        /*0002*/ 	.short	(.L_33 - .L_32)
.L_32:
        /*0004*/ 	.word	0x00000082


	//----- nvinfo : EIATTR_KPARAM_INFO
	.align		4
.L_33:
        /*0008*/ 	.byte	0x04, 0x17
        /*000a*/ 	.short	(.L_35 - .L_34)
.L_34:
        /*000c*/ 	.word	0x00000000
        /*0010*/ 	.short	0x0003
        /*0012*/ 	.short	0x0010
        /*0014*/ 	.byte	0x00, 0xf5, 0x21, 0x00


	//----- nvinfo : EIATTR_KPARAM_INFO
	.align		4
.L_35:
        /*0018*/ 	.byte	0x04, 0x17
        /*001a*/ 	.short	(.L_37 - .L_36)
.L_36:
        /*001c*/ 	.word	0x00000000
        /*0020*/ 	.short	0x0002
        /*0022*/ 	.short	0x0008
        /*0024*/ 	.byte	0x00, 0xf5, 0x21, 0x00


	//----- nvinfo : EIATTR_KPARAM_INFO
	.align		4
.L_37:
        /*0028*/ 	.byte	0x04, 0x17
        /*002a*/ 	.short	(.L_39 - .L_38)
.L_38:
        /*002c*/ 	.word	0x00000000
        /*0030*/ 	.short	0x0001
        /*0032*/ 	.short	0x0004
        /*0034*/ 	.byte	0x00, 0xf0, 0x11, 0x00


	//----- nvinfo : EIATTR_KPARAM_INFO
	.align		4
.L_39:
        /*0038*/ 	.byte	0x04, 0x17
        /*003a*/ 	.short	(.L_41 - .L_40)
.L_40:
        /*003c*/ 	.word	0x00000000
        /*0040*/ 	.short	0x0000
        /*0042*/ 	.short	0x0000
        /*0044*/ 	.byte	0x00, 0xf0, 0x11, 0x00


	//----- nvinfo : EIATTR_SPARSE_MMA_MASK
	.align		4
.L_41:
        /*0048*/ 	.byte	0x03, 0x50
        /*004a*/ 	.short	0x0000


	//----- nvinfo : EIATTR_MAXREG_COUNT
	.align		4
        /*004c*/ 	.byte	0x03, 0x1b
        /*004e*/ 	.short	0x00ff


	//----- nvinfo : EIATTR_MERCURY_ISA_VERSION
	.align		4
        /*0050*/ 	.byte	0x03, 0x5f
        /*0052*/ 	.short	0x0101


	//----- nvinfo : EIATTR_VRC_CTA_INIT_COUNT
	.align		4
        /*0054*/ 	.byte	0x02, 0x4a
	.zero		1
	.zero		1


	//----- nvinfo : EIATTR_EXIT_INSTR_OFFSETS
	.align		4
        /*0058*/ 	.byte	0x04, 0x1c
        /*005a*/ 	.short	(.L_43 - .L_42)


	//   ....[0]....
.L_42:
        /*005c*/ 	.word	0x000000d0


	//   ....[1]....
        /*0060*/ 	.word	0x000004a0


	//   ....[2]....
        /*0064*/ 	.word	0x000006a0


	//   ....[3]....
        /*0068*/ 	.word	0x00000820


	//   ....[4]....
        /*006c*/ 	.word	0x000008c0


	//----- nvinfo : EIATTR_CBANK_PARAM_SIZE
	.align		4
.L_43:
        /*0070*/ 	.byte	0x03, 0x19
        /*0072*/ 	.short	0x0018


	//----- nvinfo : EIATTR_PARAM_CBANK
	.align		4
        /*0074*/ 	.byte	0x04, 0x0a
        /*0076*/ 	.short	(.L_45 - .L_44)
	.align		4
.L_44:
        /*0078*/ 	.word	index@(.nv.constant0._Z10matrixMul2iiPfS_)
        /*007c*/ 	.short	0x0380
        /*007e*/ 	.short	0x0018


	//----- nvinfo : EIATTR_SW_WAR
	.align		4
.L_45:
        /*0080*/ 	.byte	0x04, 0x36
        /*0082*/ 	.short	(.L_47 - .L_46)
.L_46:
        /*0084*/ 	.word	0x00000008
.L_47:


//--------------------- .nv.callgraph             --------------------------
	.section	.nv.callgraph,"",@"SHT_CUDA_CALLGRAPH"
	.align	4
	.sectionentsize	8
	.align		4
        /*0000*/ 	.word	0x00000000
	.align		4
        /*0004*/ 	.word	0xffffffff
	.align		4
        /*0008*/ 	.word	0x00000000
	.align		4
        /*000c*/ 	.word	0xfffffffe
	.align		4
        /*0010*/ 	.word	0x00000000
	.align		4
        /*0014*/ 	.word	0xfffffffd
	.align		4
        /*0018*/ 	.word	0x00000000
	.align		4
        /*001c*/ 	.word	0xfffffffc


//--------------------- .text._Z9matrixMuliiiPfS_ --------------------------
	.section	.text._Z9matrixMuliiiPfS_,"ax",@progbits
	.align	128
        .global         _Z9matrixMuliiiPfS_
        .type           _Z9matrixMuliiiPfS_,@function
        .size           _Z9matrixMuliiiPfS_,(.L_x_131 - _Z9matrixMuliiiPfS_)
        .other          _Z9matrixMuliiiPfS_,@"STO_CUDA_ENTRY STV_DEFAULT"
_Z9matrixMuliiiPfS_:
.text._Z9matrixMuliiiPfS_:
[----:B------:R-:W-:Y:S08]  /*0000*/  LDC R1, c[0x0][0x37c] ;  /* 0x0000df00ff017b82 */ /* 0x000ff00000000800 */
[----:B------:R-:W0:Y:S02]  /*0010*/  LDC R54, c[0x0][0x384] ;  /* 0x0000e100ff367b82 */ /* 0x000e240000000800 */
[----:B0-----:R-:W-:-:S13]  /*0020*/  ISETP.GE.AND P0, PT, R54, 0x1, PT ;  /* 0x000000013600780c */ /* 0x001fda0003f06270 */
[----:B------:R-:W-:Y:S05]  /*0030*/  @!P0 EXIT ;  /* 0x000000000000894d */ /* 0x000fea0003800000 */
[----:B------:R-:W0:Y:S01]  /*0040*/  S2R R51, SR_CTAID.Y ;  /* 0x0000000000337919 */ /* 0x000e220000002600 */
[----:B------:R-:W1:Y:S01]  /*0050*/  LDC R16, c[0x0][0x380] ;  /* 0x0000e000ff107b82 */ /* 0x000e620000000800 */
[----:B------:R-:W2:Y:S01]  /*0060*/  LDCU.64 UR4, c[0x0][0x398] ;  /* 0x00007300ff0477ac */ /* 0x000ea20008000a00 */
[----:B------:R-:W-:Y:S01]  /*0070*/  LOP3.LUT R11, R11, 0xfdffffff, RZ, 0xc0, !PT ;  /* 0xfdffffff0b0b7812 */ /* 0x000fe200078ec0ff */
[----:B------:R-:W0:Y:S01]  /*0080*/  S2R R0, SR_TID.Y ;  /* 0x0000000000007919 */ /* 0x000e220000002200 */
[----:B------:R-:W-:Y:S01]  /*0090*/  LOP3.LUT R12, R12, 0x7fffffff, RZ, 0xc0, !PT ;  /* 0x7fffffff0c0c7812 */ /* 0x000fe200078ec0ff */
[----:B------:R-:W3:Y:S03]  /*00a0*/  S2R R17, SR_CTAID.X ;  /* 0x0000000000117919 */ /* 0x000ee60000002500 */
[----:B------:R-:W4:Y:S01]  /*00b0*/  LDC.64 R18, c[0x0][0x398] ;  /* 0x0000e600ff127b82 */ /* 0x000f220000000a00 */
[----:B------:R-:W3:Y:S01]  /*00c0*/  S2R R2, SR_TID.X ;  /* 0x0000000000027919 */ /* 0x000ee20000002100 */
[----:B0-----:R-:W-:-:S04]  /*00d0*/  IMAD R51, R51, 0x40, R0 ;  /* 0x0000004033337824 */ /* 0x001fc800078e0200 */
[C---:B-1----:R-:W-:Y:S02]  /*00e0*/  IMAD R7, R51.reuse, R16, RZ ;  /* 0x0000001033077224 */ /* 0x042fe400078e02ff */
[----:B------:R-:W-:Y:S02]  /*00f0*/  VIADD R50, R51, 0x8 ;  /* 0x0000000833327836 */ /* 0x000fe40000000000 */
[----:B---3--:R-:W-:Y:S02]  /*0100*/  IMAD R17, R17, 0x40, R2 ;  /* 0x0000004011117824 */ /* 0x008fe400078e0202 */
[C-C-:B------:R-:W-:Y:S02]  /*0110*/  IMAD R0, R16.reuse, 0x8, R7.reuse ;  /* 0x0000000810007824 */ /* 0x140fe400078e0207 */
[----:B------:R-:W-:Y:S01]  /*0120*/  IMAD R4, R16, 0x10, R7 ;  /* 0x0000001010047824 */ /* 0x000fe200078e0207 */
[----:B------:R-:W-:Y:S01]  /*0130*/  IADD3 R8, P0, PT, R17, R7, RZ ;  /* 0x0000000711087210 */ /* 0x000fe20007f1e0ff */
[----:B------:R-:W-:Y:S01]  /*0140*/  VIADD R52, R51, 0x10 ;  /* 0x0000001033347836 */ /* 0x000fe20000000000 */
[----:B------:R-:W-:Y:S01]  /*0150*/  IADD3 R5, P1, PT, R17, R0, RZ ;  /* 0x0000000011057210 */ /* 0x000fe20007f3e0ff */
[----:B------:R-:W-:Y:S01]  /*0160*/  VIADD R56, R51, 0x18 ;  /* 0x0000001833387836 */ /* 0x000fe20000000000 */
[----:B------:R-:W-:Y:S01]  /*0170*/  LEA.HI.X.SX32 R9, R7, RZ, 0x1, P0 ;  /* 0x000000ff07097211 */ /* 0x000fe200000f0eff */
[C---:B------:R-:W-:Y:S01]  /*0180*/  VIADD R58, R51.reuse, 0x20 ;  /* 0x00000020333a7836 */ /* 0x040fe20000000000 */
[----:B--2---:R-:W-:Y:S01]  /*0190*/  LEA R48, P0, R8, UR4, 0x2 ;  /* 0x0000000408307c11 */ /* 0x004fe2000f8010ff */
[C---:B------:R-:W-:Y:S01]  /*01a0*/  VIADD R60, R51.reuse, 0x28 ;  /* 0x00000028333c7836 */ /* 0x040fe20000000000 */
[----:B------:R-:W-:Y:S01]  /*01b0*/  LEA.HI.X.SX32 R6, R0, RZ, 0x1, P1 ;  /* 0x000000ff00067211 */ /* 0x000fe200008f0eff */
[----:B------:R-:W-:Y:S01]  /*01c0*/  VIADD R62, R51, 0x30 ;  /* 0x00000030333e7836 */ /* 0x000fe20000000000 */
[----:B------:R-:W-:Y:S01]  /*01d0*/  LEA.HI.X R49, R8, UR5, R9, 0x2, P0 ;  /* 0x0000000508317c11 */ /* 0x000fe200080f1409 */
[C-C-:B------:R-:W-:Y:S01]  /*01e0*/  IMAD R8, R16.reuse, 0x20, R7.reuse ;  /* 0x0000002010087824 */ /* 0x140fe200078e0207 */
[----:B------:R-:W-:Y:S01]  /*01f0*/  LEA R46, P1, R5, UR4, 0x2 ;  /* 0x00000004052e7c11 */ /* 0x000fe2000f8210ff */
[C---:B------:R-:W-:Y:S01]  /*0200*/  VIADD R53, R17.reuse, 0x8 ;  /* 0x0000000811357836 */ /* 0x040fe20000000000 */
[----:B------:R-:W-:Y:S01]  /*0210*/  IADD3 R2, P2, PT, R17, R4, RZ ;  /* 0x0000000411027210 */ /* 0x000fe20007f5e0ff */
[C---:B------:R-:W-:Y:S01]  /*0220*/  IMAD R10, R16.reuse, 0x8, R8 ;  /* 0x00000008100a7824 */ /* 0x040fe200078e0208 */
[----:B------:R-:W-:Y:S01]  /*0230*/  LEA.HI.X R47, R5, UR5, R6, 0x2, P1 ;  /* 0x00000005052f7c11 */ /* 0x000fe200088f1406 */
[C---:B------:R-:W-:Y:S01]  /*0240*/  IMAD R6, R16.reuse, 0x8, R4 ;  /* 0x0000000810067824 */ /* 0x040fe200078e0204 */
[C---:B------:R-:W-:Y:S01]  /*0250*/  IADD3 R5, P1, PT, R17.reuse, R8, RZ ;  /* 0x0000000811057210 */ /* 0x040fe20007f3e0ff */
[----:B------:R-:W-:Y:S01]  /*0260*/  IMAD R14, R16, 0x10, R8 ;  /* 0x00000010100e7824 */ /* 0x000fe200078e0208 */
[----:B------:R-:W-:Y:S01]  /*0270*/  LEA.HI.X.SX32 R3, R4, RZ, 0x1, P2 ;  /* 0x000000ff04037211 */ /* 0x000fe200010f0eff */
[C---:B------:R-:W-:Y:S01]  /*0280*/  VIADD R55, R17.reuse, 0x10 ;  /* 0x0000001011377836 */ /* 0x040fe20000000000 */
[----:B------:R-:W-:Y:S01]  /*0290*/  LEA.HI.X.SX32 R20, R8, RZ, 0x1, P1 ;  /* 0x000000ff08147211 */ /* 0x000fe200008f0eff */
[C---:B------:R-:W-:Y:S01]  /*02a0*/  IMAD.IADD R21, R17.reuse, 0x1, R14 ;  /* 0x0000000111157824 */ /* 0x040fe200078e020e */
[C---:B------:R-:W-:Y:S01]  /*02b0*/  IADD3 R9, P0, PT, R17.reuse, R6, RZ ;  /* 0x0000000611097210 */ /* 0x040fe20007f1e0ff */
[----:B------:R-:W-:Y:S01]  /*02c0*/  VIADD R57, R17, 0x18 ;  /* 0x0000001811397836 */ /* 0x000fe20000000000 */
[----:B------:R-:W-:Y:S01]  /*02d0*/  LEA R42, P1, R5, UR4, 0x2 ;  /* 0x00000004052a7c11 */ /* 0x000fe2000f8210ff */
[C---:B------:R-:W-:Y:S01]  /*02e0*/  VIADD R59, R17.reuse, 0x20 ;  /* 0x00000020113b7836 */ /* 0x040fe20000000000 */
[----:B------:R-:W-:Y:S01]  /*02f0*/  LEA R44, P2, R2, UR4, 0x2 ;  /* 0x00000004022c7c11 */ /* 0x000fe2000f8410ff */
[C---:B------:R-:W-:Y:S01]  /*0300*/  VIADD R61, R17.reuse, 0x28 ;  /* 0x00000028113d7836 */ /* 0x040fe20000000000 */
[----:B------:R-:W-:Y:S01]  /*0310*/  LEA.HI.X.SX32 R22, R6, RZ, 0x1, P0 ;  /* 0x000000ff06167211 */ /* 0x000fe200000f0eff */
[----:B------:R-:W-:Y:S01]  /*0320*/  VIADD R63, R17, 0x30 ;  /* 0x00000030113f7836 */ /* 0x000fe20000000000 */
[----:B------:R-:W-:Y:S01]  /*0330*/  LEA.HI.X R43, R5, UR5, R20, 0x2, P1 ;  /* 0x00000005052b7c11 */ /* 0x000fe200088f1414 */
[----:B------:R-:W-:Y:S01]  /*0340*/  IMAD R20, R16, 0x8, R14 ;  /* 0x0000000810147824 */ /* 0x000fe200078e020e */
[----:B------:R-:W-:Y:S01]  /*0350*/  LEA R40, P0, R9, UR4, 0x2 ;  /* 0x0000000409287c11 */ /* 0x000fe2000f8010ff */
[C---:B------:R-:W-:Y:S01]  /*0360*/  VIADD R65, R17.reuse, 0x38 ;  /* 0x0000003811417836 */ /* 0x040fe20000000000 */
[C---:B------:R-:W-:Y:S01]  /*0370*/  IADD3 R5, P1, PT, R17.reuse, R10, RZ ;  /* 0x0000000a11057210 */ /* 0x040fe20007f3e0ff */
[C---:B------:R-:W-:Y:S01]  /*0380*/  IMAD.IADD R33, R17.reuse, 0x1, R7 ;  /* 0x0000000111217824 */ /* 0x040fe200078e0207 */
[----:B------:R-:W-:Y:S01]  /*0390*/  LEA.HI.X R45, R2, UR5, R3, 0x2, P2 ;  /* 0x00000005022d7c11 */ /* 0x000fe200090f1403 */
[----:B------:R-:W-:Y:S01]  /*03a0*/  IMAD.IADD R31, R17, 0x1, R0 ;  /* 0x00000001111f7824 */ /* 0x000fe200078e0200 */
[----:B------:R-:W-:Y:S01]  /*03b0*/  LEA.HI.X R41, R9, UR5, R22, 0x2, P0 ;  /* 0x0000000509297c11 */ /* 0x000fe200080f1416 */
[----:B------:R-:W0:Y:S01]  /*03c0*/  LDC.64 R2, c[0x0][0x390] ;  /* 0x0000e400ff027b82 */ /* 0x000e220000000a00 */
[C---:B------:R-:W-:Y:S01]  /*03d0*/  IADD3 R13, P2, PT, R17.reuse, R14, RZ ;  /* 0x0000000e110d7210 */ /* 0x040fe20007f5e0ff */
[C---:B------:R-:W-:Y:S01]  /*03e0*/  IMAD.IADD R29, R17.reuse, 0x1, R4 ;  /* 0x00000001111d7824 */ /* 0x040fe200078e0204 */
[----:B------:R-:W-:Y:S01]  /*03f0*/  LEA.HI.X.SX32 R26, R10, RZ, 0x1, P1 ;  /* 0x000000ff0a1a7211 */ /* 0x000fe200008f0eff */
[C---:B------:R-:W-:Y:S01]  /*0400*/  IMAD.IADD R27, R17.reuse, 0x1, R8 ;  /* 0x00000001111b7824 */ /* 0x040fe200078e0208 */
[C---:B------:R-:W-:Y:S01]  /*0410*/  IADD3 R9, P3, PT, R17.reuse, R20, RZ ;  /* 0x0000001411097210 */ /* 0x040fe20007f7e0ff */
[----:B------:R-:W-:Y:S01]  /*0420*/  IMAD.IADD R25, R17, 0x1, R6 ;  /* 0x0000000111197824 */ /* 0x000fe200078e0206 */
[----:B------:R-:W-:Y:S01]  /*0430*/  LEA R38, P0, R5, UR4, 0x2 ;  /* 0x0000000405267c11 */ /* 0x000fe2000f8010ff */
[----:B------:R-:W-:Y:S01]  /*0440*/  IMAD.IADD R23, R17, 0x1, R10 ;  /* 0x0000000111177824 */ /* 0x000fe200078e020a */
[----:B------:R-:W-:Y:S01]  /*0450*/  LEA.HI.X.SX32 R24, R14, RZ, 0x1, P2 ;  /* 0x000000ff0e187211 */ /* 0x000fe200010f0eff */
[----:B------:R-:W-:Y:S01]  /*0460*/  VIADD R14, R51, 0x38 ;  /* 0x00000038330e7836 */ /* 0x000fe20000000000 */
[----:B------:R-:W-:Y:S01]  /*0470*/  LEA.HI.X.SX32 R22, R20, RZ, 0x1, P3 ;  /* 0x000000ff14167211 */ /* 0x000fe200018f0eff */
[----:B----4-:R-:W-:Y:S01]  /*0480*/  IMAD.WIDE R32, R33, 0x4, R18 ;  /* 0x0000000421207825 */ /* 0x010fe200078e0212 */
[----:B------:R-:W-:-:S02]  /*0490*/  LEA R34, P2, R9, UR4, 0x2 ;  /* 0x0000000409227c11 */ /* 0x000fc4000f8410ff */
[----:B------:R-:W-:Y:S01]  /*04a0*/  LEA.HI.X R39, R5, UR5, R26, 0x2, P0 ;  /* 0x0000000505277c11 */ /* 0x000fe200080f141a */
[C---:B------:R-:W-:Y:S01]  /*04b0*/  IMAD R5, R17.reuse, R54, RZ ;  /* 0x0000003611057224 */ /* 0x040fe200078e02ff */
[-C--:B------:R-:W-:Y:S01]  /*04c0*/  ISETP.GE.AND P0, PT, R17, R16.reuse, PT ;  /* 0x000000101100720c */ /* 0x080fe20003f06270 */
[----:B------:R-:W-:Y:S01]  /*04d0*/  IMAD.WIDE R30, R31, 0x4, R18 ;  /* 0x000000041f1e7825 */ /* 0x000fe200078e0212 */
[----:B------:R-:W-:Y:S02]  /*04e0*/  LEA.HI.X R35, R9, UR5, R22, 0x2, P2 ;  /* 0x0000000509237c11 */ /* 0x000fe400090f1416 */
[-C--:B------:R-:W-:Y:S01]  /*04f0*/  ISETP.LE.U32.AND P2, PT, R50, R17.reuse, !P0 ;  /* 0x000000113200720c */ /* 0x080fe20004743070 */
[----:B------:R-:W-:Y:S01]  /*0500*/  IMAD.WIDE R28, R29, 0x4, R18 ;  /* 0x000000041d1c7825 */ /* 0x000fe200078e0212 */
[----:B------:R-:W-:Y:S02]  /*0510*/  ISETP.LE.U32.AND P3, PT, R52, R17, !P0 ;  /* 0x000000113400720c */ /* 0x000fe40004763070 */
[----:B------:R-:W-:Y:S01]  /*0520*/  LEA R36, P1, R13, UR4, 0x2 ;  /* 0x000000040d247c11 */ /* 0x000fe2000f8210ff */
[----:B0-----:R-:W-:Y:S01]  /*0530*/  IMAD.WIDE.U32 R2, R5, 0x4, R2 ;  /* 0x0000000405027825 */ /* 0x001fe200078e0002 */
[----:B------:R-:W-:-:S02]  /*0540*/  ISETP.GE.AND P5, PT, R65, R16, PT ;  /* 0x000000104100720c */ /* 0x000fc40003fa6270 */
[----:B------:R-:W-:Y:S01]  /*0550*/  LEA.HI.X R37, R13, UR5, R24, 0x2, P1 ;  /* 0x000000050d257c11 */ /* 0x000fe200088f1418 */
[----:B------:R-:W-:Y:S01]  /*0560*/  IMAD.IADD R5, R17, 0x1, R20 ;  /* 0x0000000111057824 */ /* 0x000fe200078e0214 */
[----:B------:R-:W-:Y:S01]  /*0570*/  ISETP.LE.U32.AND P1, PT, R56, R17, !P0 ;  /* 0x000000113800720c */ /* 0x000fe20004723070 */
[--C-:B------:R-:W-:Y:S01]  /*0580*/  IMAD.WIDE R26, R27, 0x4, R18.reuse ;  /* 0x000000041b1a7825 */ /* 0x100fe200078e0212 */
[----:B------:R-:W-:Y:S01]  /*0590*/  ISETP.LE.U32.AND P6, PT, R51, R65, !P5 ;  /* 0x000000413300720c */ /* 0x000fe20006fc3070 */
[----:B------:R-:W0:Y:S01]  /*05a0*/  LDCU.64 UR4, c[0x0][0x358] ;  /* 0x00006b00ff0477ac */ /* 0x000e220008000a00 */
[----:B------:R-:W-:Y:S01]  /*05b0*/  @P2 LOP3.LUT R11, R11, 0x2000000, RZ, 0xfc, !PT ;  /* 0x020000000b0b2812 */ /* 0x000fe200078efcff */
[--C-:B------:R-:W-:Y:S01]  /*05c0*/  IMAD.WIDE R24, R25, 0x4, R18.reuse ;  /* 0x0000000419187825 */ /* 0x100fe200078e0212 */
[----:B------:R-:W-:Y:S02]  /*05d0*/  ISETP.LE.U32.AND P2, PT, R58, R17, !P0 ;  /* 0x000000113a00720c */ /* 0x000fe40004743070 */
[----:B------:R-:W-:Y:S01]  /*05e0*/  LOP3.LUT R11, R11, 0xfeffffff, RZ, 0xc0, !PT ;  /* 0xfeffffff0b0b7812 */ /* 0x000fe200078ec0ff */
[----:B------:R-:W-:-:S03]  /*05f0*/  IMAD.WIDE R22, R23, 0x4, R18 ;  /* 0x0000000417167825 */ /* 0x000fc600078e0212 */
[----:B------:R-:W-:Y:S01]  /*0600*/  @P3 LOP3.LUT R11, R11, 0x1000000, RZ, 0xfc, !PT ;  /* 0x010000000b0b3812 */ /* 0x000fe200078efcff */
[----:B------:R-:W-:Y:S01]  /*0610*/  IMAD.WIDE R20, R21, 0x4, R18 ;  /* 0x0000000415147825 */ /* 0x000fe200078e0212 */
[-C--:B------:R-:W-:Y:S02]  /*0620*/  ISETP.LE.U32.AND P3, PT, R60, R17.reuse, !P0 ;  /* 0x000000113c00720c */ /* 0x080fe40004763070 */
[----:B------:R-:W-:Y:S01]  /*0630*/  LOP3.LUT R11, R11, 0xff7fffff, RZ, 0xc0, !PT ;  /* 0xff7fffff0b0b7812 */ /* 0x000fe200078ec0ff */
[----:B------:R-:W-:Y:S02]  /*0640*/  IMAD.MOV.U32 R0, RZ, RZ, R2 ;  /* 0x000000ffff007224 */ /* 0x000fe400078e0002 */
[----:B------:R-:W-:Y:S01]  /*0650*/  IMAD R10, R14, R54, RZ ;  /* 0x000000360e0a7224 */ /* 0x000fe200078e02ff */
[----:B------:R-:W-:Y:S01]  /*0660*/  @P1 LOP3.LUT R11, R11, 0x800000, RZ, 0xfc, !PT ;  /* 0x008000000b0b1812 */ /* 0x000fe200078efcff */
[----:B------:R-:W-:Y:S01]  /*0670*/  IMAD.WIDE R18, R5, 0x4, R18 ;  /* 0x0000000405127825 */ /* 0x000fe200078e0212 */
[----:B------:R-:W-:-:S02]  /*0680*/  ISETP.LE.U32.AND P1, PT, R62, R17, !P0 ;  /* 0x000000113e00720c */ /* 0x000fc40004723070 */
[----:B------:R-:W-:Y:S01]  /*0690*/  LOP3.LUT R11, R11, 0xffbfffff, RZ, 0xc0, !PT ;  /* 0xffbfffff0b0b7812 */ /* 0x000fe200078ec0ff */
[----:B------:R-:W-:Y:S02]  /*06a0*/  IMAD.MOV.U32 R2, RZ, RZ, R3 ;  /* 0x000000ffff027224 */ /* 0x000fe400078e0003 */
[-C--:B------:R-:W-:Y:S01]  /*06b0*/  IMAD R4, R53, R54.reuse, RZ ;  /* 0x0000003635047224 */ /* 0x080fe200078e02ff */
[----:B------:R-:W-:Y:S01]  /*06c0*/  @P2 LOP3.LUT R11, R11, 0x400000, RZ, 0xfc, !PT ;  /* 0x004000000b0b2812 */ /* 0x000fe200078efcff */
[-C--:B------:R-:W-:Y:S01]  /*06d0*/  IMAD R3, R51, R54.reuse, RZ ;  /* 0x0000003633037224 */ /* 0x080fe200078e02ff */
[----:B------:R-:W-:Y:S01]  /*06e0*/  ISETP.LE.U32.AND P2, PT, R14, R17, !P0 ;  /* 0x000000110e00720c */ /* 0x000fe20004743070 */
[-C--:B------:R-:W-:Y:S01]  /*06f0*/  IMAD R5, R55, R54.reuse, RZ ;  /* 0x0000003637057224 */ /* 0x080fe200078e02ff */
[----:B------:R-:W-:Y:S01]  /*0700*/  LOP3.LUT R11, R11, 0xffdfffff, RZ, 0xc0, !PT ;  /* 0xffdfffff0b0b7812 */ /* 0x000fe200078ec0ff */
[----:B------:R-:W-:Y:S01]  /*0710*/  IMAD R6, R57, R54, RZ ;  /* 0x0000003639067224 */ /* 0x000fe200078e02ff */
[----:B------:R-:W-:Y:S01]  /*0720*/  ISETP.GE.AND P0, PT, R53, R16, PT ;  /* 0x000000103500720c */ /* 0x000fe20003f06270 */
[-C--:B------:R-:W-:Y:S01]  /*0730*/  IMAD R7, R59, R54.reuse, RZ ;  /* 0x000000363b077224 */ /* 0x080fe200078e02ff */
[----:B------:R-:W-:Y:S01]  /*0740*/  @P3 LOP3.LUT R11, R11, 0x200000, RZ, 0xfc, !PT ;  /* 0x002000000b0b3812 */ /* 0x000fe200078efcff */
[-C--:B------:R-:W-:Y:S01]  /*0750*/  IMAD R8, R61, R54.reuse, RZ ;  /* 0x000000363d087224 */ /* 0x080fe200078e02ff */
[----:B------:R-:W-:Y:S01]  /*0760*/  ISETP.LE.U32.AND P3, PT, R52, R53, !P0 ;  /* 0x000000353400720c */ /* 0x000fe20004763070 */
[-C--:B------:R-:W-:Y:S01]  /*0770*/  IMAD R9, R63, R54.reuse, RZ ;  /* 0x000000363f097224 */ /* 0x080fe200078e02ff */
[----:B------:R-:W-:Y:S01]  /*0780*/  LOP3.LUT R11, R11, 0xffefffff, RZ, 0xc0, !PT ;  /* 0xffefffff0b0b7812 */ /* 0x000fe200078ec0ff */
[----:B------:R-:W-:-:S02]  /*0790*/  IMAD R13, R50, R54, RZ ;  /* 0x00000036320d7224 */ /* 0x000fc400078e02ff */
[----:B------:R-:W-:Y:S01]  /*07a0*/  IMAD R15, R56, R54, RZ ;  /* 0x00000036380f7224 */ /* 0x000fe200078e02ff */
[----:B------:R-:W-:Y:S02]  /*07b0*/  @P1 LOP3.LUT R11, R11, 0x100000, RZ, 0xfc, !PT ;  /* 0x001000000b0b1812 */ /* 0x000fe400078efcff */
[----:B------:R-:W-:Y:S02]  /*07c0*/  ISETP.LE.U32.AND P1, PT, R51, R53, !P0 ;  /* 0x000000353300720c */ /* 0x000fe40004723070 */
[----:B------:R-:W-:-:S04]  /*07d0*/  LOP3.LUT R11, R11, 0xfff7ffff, RZ, 0xc0, !PT ;  /* 0xfff7ffff0b0b7812 */ /* 0x000fc800078ec0ff */
        /* <DEDUP_REMOVED lines=14> */
[----:B------:R-:W-:Y:S02]  /*08c0*/  LOP3.LUT R11, R11, 0xffffbfff, RZ, 0xc0, !PT ;  /* 0xffffbfff0b0b7812 */ /* 0x000fe400078ec0ff */
[----:B------:R-:W-:Y:S02]  /*08d0*/  ISETP.GE.AND P0, PT, R55, R16, PT ;  /* 0x000000103700720c */ /* 0x000fe40003f06270 */
[----:B------:R-:W-:Y:S02]  /*08e0*/  @P3 LOP3.LUT R11, R11, 0x4000, RZ, 0xfc, !PT ;  /* 0x000040000b0b3812 */ /* 0x000fe400078efcff */
[----:B------:R-:W-:-:S02]  /*08f0*/  ISETP.LE.U32.AND P3, PT, R50, R55, !P0 ;  /* 0x000000373200720c */ /* 0x000fc40004763070 */
        /* <DEDUP_REMOVED lines=40> */
[----:B------:R-:W-:Y:S02]  /*0b80*/  ISETP.GE.AND P0, PT, R59, R16, PT ;  /* 0x000000103b00720c */ /* 0x000fe40003f06270 */
[----:B------:R-:W-:Y:S02]  /*0b90*/  LOP3.LUT R11, R11, 0xfffffffe, RZ, 0xc0, !PT ;  /* 0xfffffffe0b0b7812 */ /* 0x000fe400078ec0ff */
[----:B------:R-:W-:Y:S02]  /*0ba0*/  @P2 LOP3.LUT R12, R12, 0x80000000, RZ, 0xfc, !PT ;  /* 0x800000000c0c2812 */ /* 0x000fe400078efcff */
[----:B------:R-:W-:-:S02]  /*0bb0*/  ISETP.LE.U32.AND P2, PT, R51, R59, !P0 ;  /* 0x0000003b3300720c */ /* 0x000fc40004743070 */
[----:B------:R-:W-:Y:S02]  /*0bc0*/  LOP3.LUT R12, R12, 0xbfffffff, RZ, 0xc0, !PT ;  /* 0xbfffffff0c0c7812 */ /* 0x000fe400078ec0ff */
[----:B------:R-:W-:Y:S02]  /*0bd0*/  @P3 LOP3.LUT R11, R11, 0x1, RZ, 0xfc, !PT ;  /* 0x000000010b0b3812 */ /* 0x000fe400078efcff */
[----:B------:R-:W-:Y:S02]  /*0be0*/  @P1 LOP3.LUT R12, R12, 0x40000000, RZ, 0xfc, !PT ;  /* 0x400000000c0c1812 */ /* 0x000fe400078efcff */
[-C--:B------:R-:W-:Y:S02]  /*0bf0*/  ISETP.LE.U32.AND P3, PT, R50, R59.reuse, !P0 ;  /* 0x0000003b3200720c */ /* 0x080fe40004763070 */
[----:B------:R-:W-:Y:S02]  /*0c00*/  LOP3.LUT R12, R12, 0xdfffffff, RZ, 0xc0, !PT ;  /* 0xdfffffff0c0c7812 */ /* 0x000fe400078ec0ff */
[----:B------:R-:W-:-:S02]  /*0c10*/  ISETP.LE.U32.AND P1, PT, R52, R59, !P0 ;  /* 0x0000003b3400720c */ /* 0x000fc40004723070 */
        /* <DEDUP_REMOVED lines=36> */
[----:B------:R-:W-:Y:S01]  /*0e60*/  ISETP.LE.U32.AND P3, PT, R14, R63, !P0 ;  /* 0x0000003f0e00720c */ /* 0x000fe20004763070 */
[----:B------:R-:W-:Y:S01]  /*0e70*/  IMAD R14, R52, R54, RZ ;  /* 0x00000036340e7224 */ /* 0x000fe200078e02ff */
        /* <DEDUP_REMOVED lines=14> */
[-C--:B------:R-:W-:Y:S02]  /*0f60*/  ISETP.LE.U32.AND P1, PT, R58, R63.reuse, !P0 ;  /* 0x0000003f3a00720c */ /* 0x080fe40004723070 */
[----:B------:R-:W-:Y:S02]  /*0f70*/  LOP3.LUT R12, R12, 0xfffffeff, RZ, 0xc0, !PT ;  /* 0xfffffeff0c0c7812 */ /* 0x000fe400078ec0ff */
[----:B------:R-:W-:Y:S02]  /*0f80*/  ISETP.LE.U32.AND P0, PT, R60, R63, !P0 ;  /* 0x0000003f3c00720c */ /* 0x000fe40004703070 */
[----:B------:R-:W-:-:S04]  /*0f90*/  @P3 LOP3.LUT R12, R12, 0x100, RZ, 0xfc, !PT ;  /* 0x000001000c0c3812 */ /* 0x000fc800078efcff */
[----:B------:R-:W-:-:S04]  /*0fa0*/  LOP3.LUT R12, R12, 0xffffff7f, RZ, 0xc0, !PT ;  /* 0xffffff7f0c0c7812 */ /* 0x000fc800078ec0ff */
[----:B------:R-:W-:-:S04]  /*0fb0*/  @P2 LOP3.LUT R12, R12, 0x80, RZ, 0xfc, !PT ;  /* 0x000000800c0c2812 */ /* 0x000fc800078efcff */
[----:B------:R-:W-:-:S04]  /*0fc0*/  LOP3.LUT R12, R12, 0xffffffbf, RZ, 0xc0, !PT ;  /* 0xffffffbf0c0c7812 */ /* 0x000fc800078ec0ff */
[----:B------:R-:W-:Y:S02]  /*0fd0*/  @P1 LOP3.LUT R12, R12, 0x40, RZ, 0xfc, !PT ;  /* 0x000000400c0c1812 */ /* 0x000fe400078efcff */
[----:B------:R-:W-:Y:S02]  /*0fe0*/  ISETP.GT.U32.AND P1, PT, R51, R17, PT ;  /* 0x000000113300720c */ /* 0x000fe40003f24070 */
[----:B------:R-:W-:Y:S02]  /*0ff0*/  LOP3.LUT R12, R12, 0xffffffdf, RZ, 0xc0, !PT ;  /* 0xffffffdf0c0c7812 */ /* 0x000fe400078ec0ff */
[----:B------:R-:W-:Y:S01]  /*1000*/  ISETP.LT.AND P2, PT, R53, R16, !P1 ;  /* 0x000000103500720c */ /* 0x000fe20004f41270 */
[----:B------:R-:W-:Y:S01]  /*1010*/  IMAD R53, R62, R54, RZ ;  /* 0x000000363e357224 */ /* 0x000fe200078e02ff */
[----:B------:R-:W-:Y:S02]  /*1020*/  @P0 LOP3.LUT R12, R12, 0x20, RZ, 0xfc, !PT ;  /* 0x000000200c0c0812 */ /* 0x000fe400078efcff */
[----:B------:R-:W-:-:S02]  /*1030*/  ISETP.LT.AND P3, PT, R55, R16, !P1 ;  /* 0x000000103700720c */ /* 0x000fc40004f61270 */
[----:B------:R-:W-:Y:S02]  /*1040*/  LOP3.LUT R12, R12, 0xffff7fff, RZ, 0xc0, !PT ;  /* 0xffff7fff0c0c7812 */ /* 0x000fe400078ec0ff */
[-C--:B------:R-:W-:Y:S02]  /*1050*/  ISETP.LT.AND P4, PT, R59, R16.reuse, !P1 ;  /* 0x000000103b00720c */ /* 0x080fe40004f81270 */
[----:B------:R-:W-:Y:S01]  /*1060*/  ISETP.LT.AND P0, PT, R17, R16, !P1 ;  /* 0x000000101100720c */ /* 0x000fe20004f01270 */
[----:B------:R-:W-:Y:S02]  /*1070*/  IMAD R17, R65, R54, RZ ;  /* 0x0000003641117224 */ /* 0x000fe400078e02ff */
[----:B------:R-:W-:Y:S02]  /*1080*/  @P2 LOP3.LUT R12, R12, 0x8000, RZ, 0xfc, !PT ;  /* 0x000080000c0c2812 */ /* 0x000fe400078efcff */
[----:B------:R-:W-:Y:S02]  /*1090*/  ISETP.LT.AND P2, PT, R57, R16, !P1 ;  /* 0x000000103900720c */ /* 0x000fe40004f41270 */
[----:B------:R-:W-:-:S04]  /*10a0*/  LOP3.LUT R12, R12, 0xffffbfff, RZ, 0xc0, !PT ;  /* 0xffffbfff0c0c7812 */ /* 0x000fc800078ec0ff */
[----:B------:R-:W-:Y:S02]  /*10b0*/  @P3 LOP3.LUT R12, R12, 0x4000, RZ, 0xfc, !PT ;  /* 0x000040000c0c3812 */ /* 0x000fe400078efcff */
[----:B------:R-:W-:Y:S02]  /*10c0*/  ISETP.LT.AND P3, PT, R61, R16, !P1 ;  /* 0x000000103d00720c */ /* 0x000fe40004f61270 */
[----:B------:R-:W-:-:S04]  /*10d0*/  LOP3.LUT R12, R12, 0xffffdfff, RZ, 0xc0, !PT ;  /* 0xffffdfff0c0c7812 */ /* 0x000fc800078ec0ff */
[----:B------:R-:W-:Y:S02]  /*10e0*/  @P2 LOP3.LUT R12, R12, 0x2000, RZ, 0xfc, !PT ;  /* 0x000020000c0c2812 */ /* 0x000fe400078efcff */
[-C--:B------:R-:W-:Y:S02]  /*10f0*/  ISETP.LT.AND P2, PT, R63, R16.reuse, !P1 ;  /* 0x000000103f00720c */ /* 0x080fe40004f41270 */
[----:B------:R-:W-:Y:S02]  /*1100*/  LOP3.LUT R12, R12, 0xffffefff, RZ, 0xc0, !PT ;  /* 0xffffefff0c0c7812 */ /* 0x000fe400078ec0ff */
[----:B------:R-:W-:Y:S01]  /*1110*/  ISETP.LT.AND P1, PT, R65, R16, !P1 ;  /* 0x000000104100720c */ /* 0x000fe20004f21270 */
[----:B------:R-:W-:Y:S01]  /*1120*/  IMAD R16, R58, R54, RZ ;  /* 0x000000363a107224 */ /* 0x000fe200078e02ff */
[----:B------:R-:W-:Y:S02]  /*1130*/  @P4 LOP3.LUT R12, R12, 0x1000, RZ, 0xfc, !PT ;  /* 0x000010000c0c4812 */ /* 0x000fe400078efcff */
[----:B------:R-:W-:-:S02]  /*1140*/  ISETP.LE.U32.AND P4, PT, R50, R65, !P5 ;  /* 0x000000413200720c */ /* 0x000fc40006f83070 */
[----:B------:R-:W-:-:S04]  /*1150*/  LOP3.LUT R12, R12, 0xfffff7ff, RZ, 0xc0, !PT ;  /* 0xfffff7ff0c0c7812 */ /* 0x000fc800078ec0ff */
[----:B------:R-:W-:Y:S02]  /*1160*/  @P3 LOP3.LUT R12, R12, 0x800, RZ, 0xfc, !PT ;  /* 0x000008000c0c3812 */ /* 0x000fe400078efcff */
[----:B------:R-:W-:Y:S01]  /*1170*/  ISETP.LE.U32.AND P3, PT, R52, R65, !P5 ;  /* 0x000000413400720c */ /* 0x000fe20006f63070 */
[----:B------:R-:W-:Y:S01]  /*1180*/  IMAD R52, R60, R54, RZ ;  /* 0x000000363c347224 */ /* 0x000fe200078e02ff */
[----:B------:R-:W-:Y:S01]  /*1190*/  LOP3.LUT R12, R12, 0xffffffef, RZ, 0xc0, !PT ;  /* 0xffffffef0c0c7812 */ /* 0x000fe200078ec0ff */
[----:B------:R-:W-:-:S03]  /*11a0*/  IMAD.MOV R54, RZ, RZ, -R54 ;  /* 0x000000ffff367224 */ /* 0x000fc600078e0a36 */
        /* <DEDUP_REMOVED lines=10> */
[----:B0-----:R-:W-:-:S11]  /*1250*/  @P6 LOP3.LUT R12, R12, 0x4, RZ, 0xfc, !PT ;  /* 0x000000040c0c6812 */ /* 0x001fd600078efcff */
.L_x_124:
[----:B01-34-:R-:W0:Y:S01]  /*1260*/  LDC.64 R50, c[0x0][0x390] ;  /* 0x0000e400ff327b82 */ /* 0x01be220000000a00 */
[----:B------:R-:W-:Y:S01]  /*1270*/  LOP3.LUT P6, RZ, R11, 0x2000000, RZ, 0xc0, !PT ;  /* 0x020000000bff7812 */ /* 0x000fe200078cc0ff */
[----:B0-----:R-:W-:-:S04]  /*1280*/  IMAD.WIDE.U32 R56, R5, 0x4, R50 ;  /* 0x0000000405387825 */ /* 0x001fc800078e0032 */
[--C-:B------:R-:W-:Y:S02]  /*1290*/  IMAD.WIDE.U32 R58, R6, 0x4, R50.reuse ;  /* 0x00000004063a7825 */ /* 0x100fe400078e0032 */
[----:B------:R-:W5:Y:S02]  /*12a0*/  LDG.E R56, desc[UR4][R56.64] ;  /* 0x0000000438387981 */ /* 0x000f64000c1e1900 */
[----:B------:R-:W-:-:S04]  /*12b0*/  IMAD.WIDE.U32 R62, R8, 0x4, R50 ;  /* 0x00000004083e7825 */ /* 0x000fc800078e0032 */
[--C-:B--2---:R-:W-:Y:S01]  /*12c0*/  IMAD.WIDE.U32 R60, R9, 0x4, R50.reuse ;  /* 0x00000004093c7825 */ /* 0x104fe200078e0032 */
[----:B------:R0:W5:Y:S03]  /*12d0*/  LDG.E R57, desc[UR4][R58.64] ;  /* 0x000000043a397981 */ /* 0x000166000c1e1900 */
[--C-:B------:R-:W-:Y:S02]  /*12e0*/  IMAD.WIDE.U32 R64, R17, 0x4, R50.reuse ;  /* 0x0000000411407825 */ /* 0x100fe400078e0032 */
[----:B------:R-:W5:Y:S02]  /*12f0*/  LDG.E R60, desc[UR4][R60.64] ;  /* 0x000000043c3c7981 */ /* 0x000f64000c1e1900 */
[----:B------:R-:W-:-:S04]  /*1300*/  IMAD.WIDE.U32 R66, R4, 0x4, R50 ;  /* 0x0000000404427825 */ /* 0x000fc800078e0032 */
[--C-:B0-----:R-:W-:Y:S01]  /*1310*/  IMAD.WIDE.U32 R58, R7, 0x4, R50.reuse ;  /* 0x00000004073a7825 */ /* 0x101fe200078e0032 */
[----:B------:R-:W5:Y:S04]  /*1320*/  LDG.E R55, desc[UR4][R66.64] ;  /* 0x0000000442377981 */ /* 0x000f68000c1e1900 */
[----:B------:R0:W5:Y:S04]  /*1330*/  LDG.E R61, desc[UR4][R64.64] ;  /* 0x00000004403d7981 */ /* 0x000168000c1e1900 */
[----:B------:R-:W5:Y:S01]  /*1340*/  LDG.E R58, desc[UR4][R58.64] ;  /* 0x000000043a3a7981 */ /* 0x000f62000c1e1900 */
[----:B0-----:R-:W-:-:S03]  /*1350*/  IMAD.WIDE.U32 R64, R13, 0x4, R50 ;  /* 0x000000040d407825 */ /* 0x001fc600078e0032 */
[----:B------:R0:W5:Y:S02]  /*1360*/  LDG.E R59, desc[UR4][R62.64] ;  /* 0x000000043e3b7981 */ /* 0x000164000c1e1900 */
[----:B0-----:R-:W-:-:S06]  /*1370*/  IMAD.WIDE.U32 R62, R3, 0x4, R50 ;  /* 0x00000004033e7825 */ /* 0x001fcc00078e0032 */
[----:B------:R-:W2:Y:S01]  /*1380*/  LDG.E R62, desc[UR4][R62.64] ;  /* 0x000000043e3e7981 */ /* 0x000ea2000c1e1900 */
[----:B------:R-:W-:-:S03]  /*1390*/  IMAD.WIDE.U32 R66, R15, 0x4, R50 ;  /* 0x000000040f427825 */ /* 0x000fc600078e0032 */
[----:B------:R0:W5:Y:S02]  /*13a0*/  LDG.E R63, desc[UR4][R64.64] ;  /* 0x00000004403f7981 */ /* 0x000164000c1e1900 */
[----:B0-----:R-:W-:-:S06]  /*13b0*/  IMAD.WIDE.U32 R64, R14, 0x4, R50 ;  /* 0x000000040e407825 */ /* 0x001fcc00078e0032 */
[----:B------:R-:W5:Y:S01]  /*13c0*/  LDG.E R64, desc[UR4][R64.64] ;  /* 0x0000000440407981 */ /* 0x000f62000c1e1900 */
[----:B------:R-:W-:-:S03]  /*13d0*/  IMAD.WIDE.U32 R68, R52, 0x4, R50 ;  /* 0x0000000434447825 */ /* 0x000fc600078e0032 */
[----:B------:R0:W5:Y:S02]  /*13e0*/  LDG.E R65, desc[UR4][R66.64] ;  /* 0x0000000442417981 */ /* 0x000164000c1e1900 */
[----:B0-----:R-:W-:-:S06]  /*13f0*/  IMAD.WIDE.U32 R66, R16, 0x4, R50 ;  /* 0x0000000410427825 */ /* 0x001fcc00078e0032 */
[----:B------:R-:W5:Y:S04]  /*1400*/  LDG.E R66, desc[UR4][R66.64] ;  /* 0x0000000442427981 */ /* 0x000f68000c1e1900 */
[----:B------:R0:W5:Y:S02]  /*1410*/  LDG.E R67, desc[UR4][R68.64] ;  /* 0x0000000444437981 */ /* 0x000164000c1e1900 */
[----:B0-----:R-:W-:-:S04]  /*1420*/  IMAD.WIDE.U32 R68, R53, 0x4, R50 ;  /* 0x0000000435447825 */ /* 0x001fc800078e0032 */
[----:B------:R-:W-:Y:S02]  /*1430*/  IMAD.WIDE.U32 R50, R10, 0x4, R50 ;  /* 0x000000040a327825 */ /* 0x000fe400078e0032 */
[----:B------:R-:W5:Y:S04]  /*1440*/  LDG.E R68, desc[UR4][R68.64] ;  /* 0x0000000444447981 */ /* 0x000f68000c1e1900 */
[----:B------:R0:W5:Y:S02]  /*1450*/  LDG.E R69, desc[UR4][R50.64] ;  /* 0x0000000432457981 */ /* 0x000164000c1e1900 */
[----:B0-----:R-:W-:Y:S02]  /*1460*/  IMAD.MOV.U32 R50, RZ, RZ, R0 ;  /* 0x000000ffff327224 */ /* 0x001fe400078e0000 */
[----:B------:R-:W-:-:S05]  /*1470*/  IMAD.MOV.U32 R51, RZ, RZ, R2 ;  /* 0x000000ffff337224 */ /* 0x000fca00078e0002 */
[----:B------:R-:W2:Y:S04]  /*1480*/  LDG.E R50, desc[UR4][R50.64] ;  /* 0x0000000432327981 */ /* 0x000ea8000c1e1900 */
[----:B------:R-:W2:Y:S01]  /*1490*/  @P0 LDG.E R51, desc[UR4][R32.64] ;  /* 0x0000000420330981 */ /* 0x000ea2000c1e1900 */
[----:B------:R-:W-:Y:S01]  /*14a0*/  BSSY.RECONVERGENT B0, `(.L_x_0) ;  /* 0x0000007000007945 */ /* 0x000fe20003800200 */
[----:B--2---:R-:W-:-:S05]  /*14b0*/  @P0 FFMA R51, R50, R62, R51 ;  /* 0x0000003e32330223 */ /* 0x004fca0000000033 */
[----:B------:R0:W-:Y:S01]  /*14c0*/  @P0 STG.E desc[UR4][R32.64], R51 ;  /* 0x0000003320000986 */ /* 0x0001e2000c101904 */
[----:B------:R-:W-:Y:S05]  /*14d0*/  @!P6 BRA `(.L_x_1) ;  /* 0x00000000000ce947 */ /* 0x000fea0003800000 */
[----:B0-----:R-:W2:Y:S02]  /*14e0*/  LDG.E R51, desc[UR4][R30.64] ;  /* 0x000000041e337981 */ /* 0x001ea4000c1e1900 */
[----:B--2--5:R-:W-:-:S05]  /*14f0*/  FFMA R51, R50, R63, R51 ;  /* 0x0000003f32337223 */ /* 0x024fca0000000033 */
[----:B------:R1:W-:Y:S02]  /*1500*/  STG.E desc[UR4][R30.64], R51 ;  /* 0x000000331e007986 */ /* 0x0003e4000c101904 */
.L_x_1:
[----:B------:R-:W-:Y:S05]  /*1510*/  BSYNC.RECONVERGENT B0 ;  /* 0x0000000000007941 */ /* 0x000fea0003800200 */
.L_x_0:
[----:B------:R-:W-:Y:S01]  /*1520*/  LOP3.LUT P6, RZ, R11, 0x1000000, RZ, 0xc0, !PT ;  /* 0x010000000bff7812 */ /* 0x000fe200078cc0ff */
[----:B------:R-:W-:-:S12]  /*1530*/  BSSY.RECONVERGENT B0, `(.L_x_2) ;  /* 0x0000005000007945 */ /* 0x000fd80003800200 */
[----:B------:R-:W-:Y:S05]  /*1540*/  @!P6 BRA `(.L_x_3) ;  /* 0x00000000000ce947 */ /* 0x000fea0003800000 */
[----:B01----:R-:W2:Y:S02]  /*1550*/  LDG.E R51, desc[UR4][R28.64] ;  /* 0x000000041c337981 */ /* 0x003ea4000c1e1900 */
[----:B--2--5:R-:W-:-:S05]  /*1560*/  FFMA R51, R50, R64, R51 ;  /* 0x0000004032337223 */ /* 0x024fca0000000033 */
[----:B------:R2:W-:Y:S02]  /*1570*/  STG.E desc[UR4][R28.64], R51 ;  /* 0x000000331c007986 */ /* 0x0005e4000c101904 */
.L_x_3:
[----:B------:R-:W-:Y:S05]  /*1580*/  BSYNC.RECONVERGENT B0 ;  /* 0x0000000000007941 */ /* 0x000fea0003800200 */
.L_x_2:
[----:B------:R-:W-:Y:S01]  /*1590*/  LOP3.LUT P6, RZ, R11, 0x800000, RZ, 0xc0, !PT ;  /* 0x008000000bff7812 */ /* 0x000fe200078cc0ff */
[----:B------:R-:W-:-:S12]  /*15a0*/  BSSY.RECONVERGENT B0, `(.L_x_4) ;  /* 0x0000005000007945 */ /* 0x000fd80003800200 */
[----:B------:R-:W-:Y:S05]  /*15b0*/  @!P6 BRA `(.L_x_5) ;  /* 0x00000000000ce947 */ /* 0x000fea0003800000 */
[----:B012---:R-:W2:Y:S02]  /*15c0*/  LDG.E R51, desc[UR4][R24.64] ;  /* 0x0000000418337981 */ /* 0x007ea4000c1e1900 */
[----:B--2--5:R-:W-:-:S05]  /*15d0*/  FFMA R51, R50, R65, R51 ;  /* 0x0000004132337223 */ /* 0x024fca0000000033 */
[----:B------:R3:W-:Y:S02]  /*15e0*/  STG.E desc[UR4][R24.64], R51 ;  /* 0x0000003318007986 */ /* 0x0007e4000c101904 */
.L_x_5:
[----:B------:R-:W-:Y:S05]  /*15f0*/  BSYNC.RECONVERGENT B0 ;  /* 0x0000000000007941 */ /* 0x000fea0003800200 */
.L_x_4:
[----:B------:R-:W-:Y:S01]  /*1600*/  LOP3.LUT P6, RZ, R11, 0x400000, RZ, 0xc0, !PT ;  /* 0x004000000bff7812 */ /* 0x000fe200078cc0ff */
[----:B------:R-:W-:-:S12]  /*1610*/  BSSY.RECONVERGENT B0, `(.L_x_6) ;  /* 0x0000005000007945 */ /* 0x000fd80003800200 */
[----:B------:R-:W-:Y:S05]  /*1620*/  @!P6 BRA `(.L_x_7) ;  /* 0x00000000000ce947 */ /* 0x000fea0003800000 */
[----:B0123--:R-:W2:Y:S02]  /*1630*/  LDG.E R51, desc[UR4][R26.64] ;  /* 0x000000041a337981 */ /* 0x00fea4000c1e1900 */
[----:B--2--5:R-:W-:-:S05]  /*1640*/  FFMA R51, R50, R66, R51 ;  /* 0x0000004232337223 */ /* 0x024fca0000000033 */
[----:B------:R4:W-:Y:S02]  /*1650*/  STG.E desc[UR4][R26.64], R51 ;  /* 0x000000331a007986 */ /* 0x0009e4000c101904 */
.L_x_7:
[----:B------:R-:W-:Y:S05]  /*1660*/  BSYNC.RECONVERGENT B0 ;  /* 0x0000000000007941 */ /* 0x000fea0003800200 */
.L_x_6:
[----:B------:R-:W-:Y:S01]  /*1670*/  LOP3.LUT P6, RZ, R11, 0x200000, RZ, 0xc0, !PT ;  /* 0x002000000bff7812 */ /* 0x000fe200078cc0ff */
[----:B------:R-:W-:-:S12]  /*1680*/  BSSY.RECONVERGENT B0, `(.L_x_8) ;  /* 0x0000005000007945 */ /* 0x000fd80003800200 */
[----:B------:R-:W-:Y:S05]  /*1690*/  @!P6 BRA `(.L_x_9) ;  /* 0x00000000000ce947 */ /* 0x000fea0003800000 */
[----:B01234-:R-:W2:Y:S02]  /*16a0*/  LDG.E R51, desc[UR4][R22.64] ;  /* 0x0000000416337981 */ /* 0x01fea4000c1e1900 */
[----:B--2--5:R-:W-:-:S05]  /*16b0*/  FFMA R51, R50, R67, R51 ;  /* 0x0000004332337223 */ /* 0x024fca0000000033 */
[----:B------:R0:W-:Y:S02]  /*16c0*/  STG.E desc[UR4][R22.64], R51 ;  /* 0x0000003316007986 */ /* 0x0001e4000c101904 */
.L_x_9:
[----:B------:R-:W-:Y:S05]  /*16d0*/  BSYNC.RECONVERGENT B0 ;  /* 0x0000000000007941 */ /* 0x000fea0003800200 */
.L_x_8:
[----:B------:R-:W-:Y:S01]  /*16e0*/  LOP3.LUT P6, RZ, R11, 0x100000, RZ, 0xc0, !PT ;  /* 0x001000000bff7812 */ /* 0x000fe200078cc0ff */
[----:B------:R-:W-:-:S12]  /*16f0*/  BSSY.RECONVERGENT B0, `(.L_x_10) ;  /* 0x0000005000007945 */ /* 0x000fd80003800200 */
[----:B------:R-:W-:Y:S05]  /*1700*/  @!P6 BRA `(.L_x_11) ;  /* 0x00000000000ce947 */ /* 0x000fea0003800000 */
[----:B01234-:R-:W2:Y:S02]  /*1710*/  LDG.E R51, desc[UR4][R20.64] ;  /* 0x0000000414337981 */ /* 0x01fea4000c1e1900 */
[----:B--2--5:R-:W-:-:S05]  /*1720*/  FFMA R51, R50, R68, R51 ;  /* 0x0000004432337223 */ /* 0x024fca0000000033 */
[----:B------:R0:W-:Y:S02]  /*1730*/  STG.E desc[UR4][R20.64], R51 ;  /* 0x0000003314007986 */ /* 0x0001e4000c101904 */
.L_x_11:
[----:B------:R-:W-:Y:S05]  /*1740*/  BSYNC.RECONVERGENT B0 ;  /* 0x0000000000007941 */ /* 0x000fea0003800200 */
.L_x_10:
[----:B------:R-:W-:Y:S01]  /*1750*/  LOP3.LUT P6, RZ, R11, 0x80000, RZ, 0xc0, !PT ;  /* 0x000800000bff7812 */ /* 0x000fe200078cc0ff */
[----:B------:R-:W-:-:S12]  /*1760*/  BSSY.RECONVERGENT B0, `(.L_x_12) ;  /* 0x0000005000007945 */ /* 0x000fd80003800200 */
[----:B------:R-:W-:Y:S05]  /*1770*/  @!P6 BRA `(.L_x_13) ;  /* 0x00000000000ce947 */ /* 0x000fea0003800000 */
[----:B01234-:R-:W2:Y:S02]  /*1780*/  LDG.E R51, desc[UR4][R18.64] ;  /* 0x0000000412337981 */ /* 0x01fea4000c1e1900 */
[----:B--2--5:R-:W-:-:S05]  /*1790*/  FFMA R51, R50, R69, R51 ;  /* 0x0000004532337223 */ /* 0x024fca0000000033 */
[----:B------:R0:W-:Y:S02]  /*17a0*/  STG.E desc[UR4][R18.64], R51 ;  /* 0x0000003312007986 */ /* 0x0001e4000c101904 */
.L_x_13:
[----:B------:R-:W-:Y:S05]  /*17b0*/  BSYNC.RECONVERGENT B0 ;  /* 0x0000000000007941 */ /* 0x000fea0003800200 */
.L_x_12:
[----:B------:R-:W-:Y:S01]  /*17c0*/  LOP3.LUT P6, RZ, R11, 0x40000, RZ, 0xc0, !PT ;  /* 0x000400000bff7812 */ /* 0x000fe200078cc0ff */
[----:B------:R-:W-:-:S12]  /*17d0*/  BSSY.RECONVERGENT B0, `(.L_x_14) ;  /* 0x0000005000007945 */ /* 0x000fd80003800200 */
[----:B------:R-:W-:Y:S05]  /*17e0*/  @!P6 BRA `(.L_x_15) ;  /* 0x00000000000ce947 */ /* 0x000fea0003800000 */
[----:B------:R-:W0:Y:S02]  /*17f0*/  LDG.E R50, desc[UR4][R48.64+0x20] ;  /* 0x0000200430327981 */ /* 0x000e24000c1e1900 */
[----:B012345:R-:W-:-:S05]  /*1800*/  FFMA R51, R55, R62, R50 ;  /* 0x0000003e37337223 */ /* 0x03ffca0000000032 */
[----:B------:R0:W-:Y:S02]  /*1810*/  STG.E desc[UR4][R48.64+0x20], R51 ;  /* 0x0000203330007986 */ /* 0x0001e4000c101904 */
.L_x_15:
[----:B------:R-:W-:Y:S05]  /*1820*/  BSYNC.RECONVERGENT B0 ;  /* 0x0000000000007941 */ /* 0x000fea0003800200 */
.L_x_14:
[----:B------:R-:W-:Y:S01]  /*1830*/  LOP3.LUT P6, RZ, R12, 0x8000, RZ, 0xc0, !PT ;  /* 0x000080000cff7812 */ /* 0x000fe200078cc0ff */
[----:B------:R-:W-:-:S12]  /*1840*/  BSSY.RECONVERGENT B0, `(.L_x_16) ;  /* 0x0000005000007945 */ /* 0x000fd80003800200 */
[----:B------:R-:W-:Y:S05]  /*1850*/  @!P6 BRA `(.L_x_17) ;  /* 0x00000000000ce947 */ /* 0x000fea0003800000 */
[----:B------:R-:W0:Y:S02]  /*1860*/  LDG.E R50, desc[UR4][R46.64+0x20] ;  /* 0x000020042e327981 */ /* 0x000e24000c1e1900 */
[----:B012345:R-:W-:-:S05]  /*1870*/  FFMA R51, R55, R63, R50 ;  /* 0x0000003f37337223 */ /* 0x03ffca0000000032 */
[----:B------:R0:W-:Y:S02]  /*1880*/  STG.E desc[UR4][R46.64+0x20], R51 ;  /* 0x000020332e007986 */ /* 0x0001e4000c101904 */
.L_x_17:
[----:B------:R-:W-:Y:S05]  /*1890*/  BSYNC.RECONVERGENT B0 ;  /* 0x0000000000007941 */ /* 0x000fea0003800200 */
.L_x_16:
[----:B------:R-:W-:Y:S01]  /*18a0*/  LOP3.LUT P6, RZ, R11, 0x20000, RZ, 0xc0, !PT ;  /* 0x000200000bff7812 */ /* 0x000fe200078cc0ff */
[----:B------:R-:W-:-:S12]  /*18b0*/  BSSY.RECONVERGENT B0, `(.L_x_18) ;  /* 0x0000005000007945 */ /* 0x000fd80003800200 */
[----:B------:R-:W-:Y:S05]  /*18c0*/  @!P6 BRA `(.L_x_19) ;  /* 0x00000000000ce947 */ /* 0x000fea0003800000 */
[----:B------:R-:W0:Y:S02]  /*18d0*/  LDG.E R50, desc[UR4][R44.64+0x20] ;  /* 0x000020042c327981 */ /* 0x000e24000c1e1900 */
[----:B012345:R-:W-:-:S05]  /*18e0*/  FFMA R51, R55, R64, R50 ;  /* 0x0000004037337223 */ /* 0x03ffca0000000032 */
[----:B------:R0:W-:Y:S02]  /*18f0*/  STG.E desc[UR4][R44.64+0x20], R51 ;  /* 0x000020332c007986 */ /* 0x0001e4000c101904 */
.L_x_19:
[----:B------:R-:W-:Y:S05]  /*1900*/  BSYNC.RECONVERGENT B0 ;  /* 0x0000000000007941 */ /* 0x000fea0003800200 */
.L_x_18:
[----:B------:R-:W-:Y:S01]  /*1910*/  LOP3.LUT P6, RZ, R11, 0x10000, RZ, 0xc0, !PT ;  /* 0x000100000bff7812 */ /* 0x000fe200078cc0ff */
[----:B------:R-:W-:-:S12]  /*1920*/  BSSY.RECONVERGENT B0, `(.L_x_20) ;  /* 0x0000005000007945 */ /* 0x000fd80003800200 */
[----:B------:R-:W-:Y:S05]  /*1930*/  @!P6 BRA `(.L_x_21) ;  /* 0x00000000000ce947 */ /* 0x000fea0003800000 */
[----:B------:R-:W0:Y:S02]  /*1940*/  LDG.E R50, desc[UR4][R40.64+0x20] ;  /* 0x0000200428327981 */ /* 0x000e24000c1e1900 */
[----:B012345:R-:W-:-:S05]  /*1950*/  FFMA R51, R55, R65, R50 ;  /* 0x0000004137337223 */ /* 0x03ffca0000000032 */
[----:B------:R0:W-:Y:S02]  /*1960*/  STG.E desc[UR4][R40.64+0x20], R51 ;  /* 0x0000203328007986 */ /* 0x0001e4000c101904 */
.L_x_21:
[----:B------:R-:W-:Y:S05]  /*1970*/  BSYNC.RECONVERGENT B0 ;  /* 0x0000000000007941 */ /* 0x000fea0003800200 */
.L_x_20:
[----:B------:R-:W-:Y:S01]  /*1980*/  LOP3.LUT P6, RZ, R11, 0x8000, RZ, 0xc0, !PT ;  /* 0x000080000bff7812 */ /* 0x000fe200078cc0ff */
[----:B------:R-:W-:-:S12]  /*1990*/  BSSY.RECONVERGENT B0, `(.L_x_22) ;  /* 0x0000005000007945 */ /* 0x000fd80003800200 */
[----:B------:R-:W-:Y:S05]  /*19a0*/  @!P6 BRA `(.L_x_23) ;  /* 0x00000000000ce947 */ /* 0x000fea0003800000 */
[----:B------:R-:W0:Y:S02]  /*19b0*/  LDG.E R50, desc[UR4][R42.64+0x20] ;  /* 0x000020042a327981 */ /* 0x000e24000c1e1900 */
[----:B012345:R-:W-:-:S05]  /*19c0*/  FFMA R51, R55, R66, R50 ;  /* 0x0000004237337223 */ /* 0x03ffca0000000032 */
[----:B------:R0:W-:Y:S02]  /*19d0*/  STG.E desc[UR4][R42.64+0x20], R51 ;  /* 0x000020332a007986 */ /* 0x0001e4000c101904 */
.L_x_23:
[----:B------:R-:W-:Y:S05]  /*19e0*/  BSYNC.RECONVERGENT B0 ;  /* 0x0000000000007941 */ /* 0x000fea0003800200 */
.L_x_22:
[----:B------:R-:W-:Y:S01]  /*19f0*/  LOP3.LUT P6, RZ, R11, 0x4000, RZ, 0xc0, !PT ;  /* 0x000040000bff7812 */ /* 0x000fe200078cc0ff */
[----:B------:R-:W-:-:S12]  /*1a00*/  BSSY.RECONVERGENT B0, `(.L_x_24) ;  /* 0x0000005000007945 */ /* 0x000fd80003800200 */
[----:B------:R-:W-:Y:S05]  /*1a10*/  @!P6 BRA `(.L_x_25) ;  /* 0x00000000000ce947 */ /* 0x000fea0003800000 */
[----:B------:R-:W0:Y:S02]  /*1a20*/  LDG.E R50, desc[UR4][R38.64+0x20] ;  /* 0x0000200426327981 */ /* 0x000e24000c1e1900 */
[----:B012345:R-:W-:-:S05]  /*1a30*/  FFMA R51, R55, R67, R50 ;  /* 0x0000004337337223 */ /* 0x03ffca0000000032 */
[----:B------:R0:W-:Y:S02]  /*1a40*/  STG.E desc[UR4][R38.64+0x20], R51 ;  /* 0x0000203326007986 */ /* 0x0001e4000c101904 */
.L_x_25:
[----:B------:R-:W-:Y:S05]  /*1a50*/  BSYNC.RECONVERGENT B0 ;  /* 0x0000000000007941 */ /* 0x000fea0003800200 */
.L_x_24:
[----:B------:R-:W-:Y:S01]  /*1a60*/  LOP3.LUT P6, RZ, R11, 0x2000, RZ, 0xc0, !PT ;  /* 0x000020000bff7812 */ /* 0x000fe200078cc0ff */
[----:B------:R-:W-:-:S12]  /*1a70*/  BSSY.RECONVERGENT B0, `(.L_x_26) ;  /* 0x0000005000007945 */ /* 0x000fd80003800200 */
[----:B------:R-:W-:Y:S05]  /*1a80*/  @!P6 BRA `(.L_x_27) ;  /* 0x00000000000ce947 */ /* 0x000fea0003800000 */
[----:B------:R-:W0:Y:S02]  /*1a90*/  LDG.E R50, desc[UR4][R36.64+0x20] ;  /* 0x0000200424327981 */ /* 0x000e24000c1e1900 */
[----:B012345:R-:W-:-:S05]  /*1aa0*/  FFMA R51, R55, R68, R50 ;  /* 0x0000004437337223 */ /* 0x03ffca0000000032 */
[----:B------:R0:W-:Y:S02]  /*1ab0*/  STG.E desc[UR4][R36.64+0x20], R51 ;  /* 0x0000203324007986 */ /* 0x0001e4000c101904 */
.L_x_27:
[----:B------:R-:W-:Y:S05]  /*1ac0*/  BSYNC.RECONVERGENT B0 ;  /* 0x0000000000007941 */ /* 0x000fea0003800200 */
.L_x_26:
[----:B------:R-:W-:Y:S01]  /*1ad0*/  LOP3.LUT P6, RZ, R11, 0x1000, RZ, 0xc0, !PT ;  /* 0x000010000bff7812 */ /* 0x000fe200078cc0ff */
[----:B------:R-:W-:-:S12]  /*1ae0*/  BSSY.RECONVERGENT B0, `(.L_x_28) ;  /* 0x0000005000007945 */ /* 0x000fd80003800200 */
[----:B------:R-:W-:Y:S05]  /*1af0*/  @!P6 BRA `(.L_x_29) ;  /* 0x00000000000ce947 */ /* 0x000fea0003800000 */
[----:B------:R-:W2:Y:S02]  /*1b00*/  LDG.E R50, desc[UR4][R34.64+0x20] ;  /* 0x0000200422327981 */ /* 0x000ea4000c1e1900 */
[----:B--2--5:R-:W-:-:S05]  /*1b10*/  FFMA R55, R55, R69, R50 ;  /* 0x0000004537377223 */ /* 0x024fca0000000032 */
[----:B------:R2:W-:Y:S02]  /*1b20*/  STG.E desc[UR4][R34.64+0x20], R55 ;  /* 0x0000203722007986 */ /* 0x0005e4000c101904 */
.L_x_29:
[----:B------:R-:W-:Y:S05]  /*1b30*/  BSYNC.RECONVERGENT B0 ;  /* 0x0000000000007941 */ /* 0x000fea0003800200 */
.L_x_28:
[----:B------:R-:W-:Y:S01]  /*1b40*/  LOP3.LUT P6, RZ, R11, 0x800, RZ, 0xc0, !PT ;  /* 0x000008000bff7812 */ /* 0x000fe200078cc0ff */
[----:B------:R-:W-:-:S12]  /*1b50*/  BSSY.RECONVERGENT B0, `(.L_x_30) ;  /* 0x0000005000007945 */ /* 0x000fd80003800200 */
[----:B------:R-:W-:Y:S05]  /*1b60*/  @!P6 BRA `(.L_x_31) ;  /* 0x00000000000ce947 */ /* 0x000fea0003800000 */
[----:B01234-:R-:W2:Y:S02]  /*1b70*/  LDG.E R51, desc[UR4][R48.64+0x40] ;  /* 0x0000400430337981 */ /* 0x01fea4000c1e1900 */
[----:B--2--5:R-:W-:-:S05]  /*1b80*/  FFMA R51, R56, R62, R51 ;  /* 0x0000003e38337223 */ /* 0x024fca0000000033 */
[----:B------:R0:W-:Y:S02]  /*1b90*/  STG.E desc[UR4][R48.64+0x40], R51 ;  /* 0x0000403330007986 */ /* 0x0001e4000c101904 */
.L_x_31:
[----:B------:R-:W-:Y:S05]  /*1ba0*/  BSYNC.RECONVERGENT B0 ;  /* 0x0000000000007941 */ /* 0x000fea0003800200 */
.L_x_30:
[----:B------:R-:W-:Y:S01]  /*1bb0*/  LOP3.LUT P6, RZ, R11, 0x400, RZ, 0xc0, !PT ;  /* 0x000004000bff7812 */ /* 0x000fe200078cc0ff */
[----:B------:R-:W-:-:S12]  /*1bc0*/  BSSY.RECONVERGENT B0, `(.L_x_32) ;  /* 0x0000005000007945 */ /* 0x000fd80003800200 */
[----:B------:R-:W-:Y:S05]  /*1bd0*/  @!P6 BRA `(.L_x_33) ;  /* 0x00000000000ce947 */ /* 0x000fea0003800000 */
[----:B01234-:R-:W2:Y:S02]  /*1be0*/  LDG.E R51, desc[UR4][R46.64+0x40] ;  /* 0x000040042e337981 */ /* 0x01fea4000c1e1900 */
[----:B--2--5:R-:W-:-:S05]  /*1bf0*/  FFMA R51, R56, R63, R51 ;  /* 0x0000003f38337223 */ /* 0x024fca0000000033 */
[----:B------:R0:W-:Y:S02]  /*1c00*/  STG.E desc[UR4][R46.64+0x40], R51 ;  /* 0x000040332e007986 */ /* 0x0001e4000c101904 */
.L_x_33:
[----:B------:R-:W-:Y:S05]  /*1c10*/  BSYNC.RECONVERGENT B0 ;  /* 0x0000000000007941 */ /* 0x000fea0003800200 */
.L_x_32:
[----:B------:R-:W-:Y:S01]  /*1c20*/  LOP3.LUT P6, RZ, R12, 0x4000, RZ, 0xc0, !PT ;  /* 0x000040000cff7812 */ /* 0x000fe200078cc0ff */
[----:B------:R-:W-:-:S12]  /*1c30*/  BSSY.RECONVERGENT B0, `(.L_x_34) ;  /* 0x0000005000007945 */ /* 0x000fd80003800200 */
[----:B------:R-:W-:Y:S05]  /*1c40*/  @!P6 BRA `(.L_x_35) ;  /* 0x00000000000ce947 */ /* 0x000fea0003800000 */
[----:B01234-:R-:W2:Y:S02]  /*1c50*/  LDG.E R51, desc[UR4][R44.64+0x40] ;  /* 0x000040042c337981 */ /* 0x01fea4000c1e1900 */
[----:B--2--5:R-:W-:-:S05]  /*1c60*/  FFMA R51, R56, R64, R51 ;  /* 0x0000004038337223 */ /* 0x024fca0000000033 */
[----:B------:R0:W-:Y:S02]  /*1c70*/  STG.E desc[UR4][R44.64+0x40], R51 ;  /* 0x000040332c007986 */ /* 0x0001e4000c101904 */
.L_x_35:
[----:B------:R-:W-:Y:S05]  /*1c80*/  BSYNC.RECONVERGENT B0 ;  /* 0x0000000000007941 */ /* 0x000fea0003800200 */
.L_x_34:
[----:B------:R-:W-:Y:S01]  /*1c90*/  LOP3.LUT P6, RZ, R11, 0x200, RZ, 0xc0, !PT ;  /* 0x000002000bff7812 */ /* 0x000fe200078cc0ff */
[----:B------:R-:W-:-:S12]  /*1ca0*/  BSSY.RECONVERGENT B0, `(.L_x_36) ;  /* 0x0000005000007945 */ /* 0x000fd80003800200 */
[----:B------:R-:W-:Y:S05]  /*1cb0*/  @!P6 BRA `(.L_x_37) ;  /* 0x00000000000ce947 */ /* 0x000fea0003800000 */
[----:B01234-:R-:W2:Y:S02]  /*1cc0*/  LDG.E R51, desc[UR4][R40.64+0x40] ;  /* 0x0000400428337981 */ /* 0x01fea4000c1e1900 */
[----:B--2--5:R-:W-:-:S05]  /*1cd0*/  FFMA R51, R56, R65, R51 ;  /* 0x0000004138337223 */ /* 0x024fca0000000033 */
[----:B------:R0:W-:Y:S02]  /*1ce0*/  STG.E desc[UR4][R40.64+0x40], R51 ;  /* 0x0000403328007986 */ /* 0x0001e4000c101904 */
.L_x_37:
[----:B------:R-:W-:Y:S05]  /*1cf0*/  BSYNC.RECONVERGENT B0 ;  /* 0x0000000000007941 */ /* 0x000fea0003800200 */
.L_x_36:
[----:B------:R-:W-:Y:S01]  /*1d00*/  LOP3.LUT P6, RZ, R11, 0x100, RZ, 0xc0, !PT ;  /* 0x000001000bff7812 */ /* 0x000fe200078cc0ff */
[----:B------:R-:W-:-:S12]  /*1d10*/  BSSY.RECONVERGENT B0, `(.L_x_38) ;  /* 0x0000005000007945 */ /* 0x000fd80003800200 */
[----:B------:R-:W-:Y:S05]  /*1d20*/  @!P6 BRA `(.L_x_39) ;  /* 0x00000000000ce947 */ /* 0x000fea0003800000 */
[----:B01234-:R-:W2:Y:S02]  /*1d30*/  LDG.E R51, desc[UR4][R42.64+0x40] ;  /* 0x000040042a337981 */ /* 0x01fea4000c1e1900 */
[----:B--2--5:R-:W-:-:S05]  /*1d40*/  FFMA R51, R56, R66, R51 ;  /* 0x0000004238337223 */ /* 0x024fca0000000033 */
[----:B------:R0:W-:Y:S02]  /*1d50*/  STG.E desc[UR4][R42.64+0x40], R51 ;  /* 0x000040332a007986 */ /* 0x0001e4000c101904 */
.L_x_39:
[----:B------:R-:W-:Y:S05]  /*1d60*/  BSYNC.RECONVERGENT B0 ;  /* 0x0000000000007941 */ /* 0x000fea0003800200 */
.L_x_38:
[----:B------:R-:W-:Y:S01]  /*1d70*/  LOP3.LUT P6, RZ, R11, 0x80, RZ, 0xc0, !PT ;  /* 0x000000800bff7812 */ /* 0x000fe200078cc0ff */
[----:B------:R-:W-:-:S12]  /*1d80*/  BSSY.RECONVERGENT B0, `(.L_x_40) ;  /* 0x0000005000007945 */ /* 0x000fd80003800200 */
[----:B------:R-:W-:Y:S05]  /*1d90*/  @!P6 BRA `(.L_x_41) ;  /* 0x00000000000ce947 */ /* 0x000fea0003800000 */
[----:B01234-:R-:W2:Y:S02]  /*1da0*/  LDG.E R51, desc[UR4][R38.64+0x40] ;  /* 0x0000400426337981 */ /* 0x01fea4000c1e1900 */
[----:B--2--5:R-:W-:-:S05]  /*1db0*/  FFMA R51, R56, R67, R51 ;  /* 0x0000004338337223 */ /* 0x024fca0000000033 */
[----:B------:R0:W-:Y:S02]  /*1dc0*/  STG.E desc[UR4][R38.64+0x40], R51 ;  /* 0x0000403326007986 */ /* 0x0001e4000c101904 */
.L_x_41:
[----:B------:R-:W-:Y:S05]  /*1dd0*/  BSYNC.RECONVERGENT B0 ;  /* 0x0000000000007941 */ /* 0x000fea0003800200 */
.L_x_40:
[----:B------:R-:W-:Y:S01]  /*1de0*/  LOP3.LUT P6, RZ, R11, 0x40, RZ, 0xc0, !PT ;  /* 0x000000400bff7812 */ /* 0x000fe200078cc0ff */
[----:B------:R-:W-:-:S12]  /*1df0*/  BSSY.RECONVERGENT B0, `(.L_x_42) ;  /* 0x0000005000007945 */ /* 0x000fd80003800200 */
[----:B------:R-:W-:Y:S05]  /*1e00*/  @!P6 BRA `(.L_x_43) ;  /* 0x00000000000ce947 */ /* 0x000fea0003800000 */
[----:B01234-:R-:W2:Y:S02]  /*1e10*/  LDG.E R51, desc[UR4][R36.64+0x40] ;  /* 0x0000400424337981 */ /* 0x01fea4000c1e1900 */
[----:B--2--5:R-:W-:-:S05]  /*1e20*/  FFMA R51, R56, R68, R51 ;  /* 0x0000004438337223 */ /* 0x024fca0000000033 */
[----:B------:R0:W-:Y:S02]  /*1e30*/  STG.E desc[UR4][R36.64+0x40], R51 ;  /* 0x0000403324007986 */ /* 0x0001e4000c101904 */
.L_x_43:
[----:B------:R-:W-:Y:S05]  /*1e40*/  BSYNC.RECONVERGENT B0 ;  /* 0x0000000000007941 */ /* 0x000fea0003800200 */
.L_x_42:
[----:B------:R-:W-:Y:S01]  /*1e50*/  LOP3.LUT P6, RZ, R11, 0x20, RZ, 0xc0, !PT ;  /* 0x000000200bff7812 */ /* 0x000fe200078cc0ff */
[----:B------:R-:W-:-:S12]  /*1e60*/  BSSY.RECONVERGENT B0, `(.L_x_44) ;  /* 0x0000005000007945 */ /* 0x000fd80003800200 */
[----:B------:R-:W-:Y:S05]  /*1e70*/  @!P6 BRA `(.L_x_45) ;  /* 0x00000000000ce947 */ /* 0x000fea0003800000 */
[----:B01234-:R-:W2:Y:S02]  /*1e80*/  LDG.E R51, desc[UR4][R34.64+0x40] ;  /* 0x0000400422337981 */ /* 0x01fea4000c1e1900 */
[----:B--2--5:R-:W-:-:S05]  /*1e90*/  FFMA R51, R56, R69, R51 ;  /* 0x0000004538337223 */ /* 0x024fca0000000033 */
[----:B------:R0:W-:Y:S02]  /*1ea0*/  STG.E desc[UR4][R34.64+0x40], R51 ;  /* 0x0000403322007986 */ /* 0x0001e4000c101904 */
.L_x_45:
[----:B------:R-:W-:Y:S05]  /*1eb0*/  BSYNC.RECONVERGENT B0 ;  /* 0x0000000000007941 */ /* 0x000fea0003800200 */
.L_x_44:
[----:B------:R-:W-:Y:S01]  /*1ec0*/  LOP3.LUT P6, RZ, R11, 0x10, RZ, 0xc0, !PT ;  /* 0x000000100bff7812 */ /* 0x000fe200078cc0ff */
[----:B------:R-:W-:-:S12]  /*1ed0*/  BSSY.RECONVERGENT B0, `(.L_x_46) ;  /* 0x0000005000007945 */ /* 0x000fd80003800200 */
[----:B------:R-:W-:Y:S05]  /*1ee0*/  @!P6 BRA `(.L_x_47) ;  /* 0x00000000000ce947 */ /* 0x000fea0003800000 */
[----:B------:R-:W0:Y:S02]  /*1ef0*/  LDG.E R50, desc[UR4][R48.64+0x60] ;  /* 0x0000600430327981 */ /* 0x000e24000c1e1900 */
[----:B012345:R-:W-:-:S05]  /*1f00*/  FFMA R51, R57, R62, R50 ;  /* 0x0000003e39337223 */ /* 0x03ffca0000000032 */
[----:B------:R0:W-:Y:S02]  /*1f10*/  STG.E desc[UR4][R48.64+0x60], R51 ;  /* 0x0000603330007986 */ /* 0x0001e4000c101904 */
.L_x_47:
[----:B------:R-:W-:Y:S05]  /*1f20*/  BSYNC.RECONVERGENT B0 ;  /* 0x0000000000007941 */ /* 0x000fea0003800200 */
.L_x_46:
[----:B------:R-:W-:Y:S01]  /*1f30*/  LOP3.LUT P6, RZ, R11, 0x8, RZ, 0xc0, !PT ;  /* 0x000000080bff7812 */ /* 0x000fe200078cc0ff */
[----:B------:R-:W-:-:S12]  /*1f40*/  BSSY.RECONVERGENT B0, `(.L_x_48) ;  /* 0x0000005000007945 */ /* 0x000fd80003800200 */
[----:B------:R-:W-:Y:S05]  /*1f50*/  @!P6 BRA `(.L_x_49) ;  /* 0x00000000000ce947 */ /* 0x000fea0003800000 */
[----:B------:R-:W0:Y:S02]  /*1f60*/  LDG.E R50, desc[UR4][R46.64+0x60] ;  /* 0x000060042e327981 */ /* 0x000e24000c1e1900 */
[----:B012345:R-:W-:-:S05]  /*1f70*/  FFMA R51, R57, R63, R50 ;  /* 0x0000003f39337223 */ /* 0x03ffca0000000032 */
[----:B------:R0:W-:Y:S02]  /*1f80*/  STG.E desc[UR4][R46.64+0x60], R51 ;  /* 0x000060332e007986 */ /* 0x0001e4000c101904 */
.L_x_49:
[----:B------:R-:W-:Y:S05]  /*1f90*/  BSYNC.RECONVERGENT B0 ;  /* 0x0000000000007941 */ /* 0x000fea0003800200 */
.L_x_48:
[----:B------:R-:W-:Y:S01]  /*1fa0*/  LOP3.LUT P6, RZ, R11, 0x4, RZ, 0xc0, !PT ;  /* 0x000000040bff7812 */ /* 0x000fe200078cc0ff */
[----:B------:R-:W-:-:S12]  /*1fb0*/  BSSY.RECONVERGENT B0, `(.L_x_50) ;  /* 0x0000005000007945 */ /* 0x000fd80003800200 */
[----:B------:R-:W-:Y:S05]  /*1fc0*/  @!P6 BRA `(.L_x_51) ;  /* 0x00000000000ce947 */ /* 0x000fea0003800000 */
[----:B------:R-:W0:Y:S02]  /*1fd0*/  LDG.E R50, desc[UR4][R44.64+0x60] ;  /* 0x000060042c327981 */ /* 0x000e24000c1e1900 */
[----:B012345:R-:W-:-:S05]  /*1fe0*/  FFMA R51, R57, R64, R50 ;  /* 0x0000004039337223 */ /* 0x03ffca0000000032 */
[----:B------:R0:W-:Y:S02]  /*1ff0*/  STG.E desc[UR4][R44.64+0x60], R51 ;  /* 0x000060332c007986 */ /* 0x0001e4000c101904 */
.L_x_51:
[----:B------:R-:W-:Y:S05]  /*2000*/  BSYNC.RECONVERGENT B0 ;  /* 0x0000000000007941 */ /* 0x000fea0003800200 */
.L_x_50:
[----:B------:R-:W-:Y:S01]  /*2010*/  LOP3.LUT P6, RZ, R12, 0x2000, RZ, 0xc0, !PT ;  /* 0x000020000cff7812 */ /* 0x000fe200078cc0ff */
[----:B------:R-:W-:-:S12]  /*2020*/  BSSY.RECONVERGENT B0, `(.L_x_52) ;  /* 0x0000005000007945 */ /* 0x000fd80003800200 */
[----:B------:R-:W-:Y:S05]  /*2030*/  @!P6 BRA `(.L_x_53) ;  /* 0x00000000000ce947 */ /* 0x000fea0003800000 */
[----:B------:R-:W0:Y:S02]  /*2040*/  LDG.E R50, desc[UR4][R40.64+0x60] ;  /* 0x0000600428327981 */ /* 0x000e24000c1e1900 */
[----:B012345:R-:W-:-:S05]  /*2050*/  FFMA R51, R57, R65, R50 ;  /* 0x0000004139337223 */ /* 0x03ffca0000000032 */
[----:B------:R0:W-:Y:S02]  /*2060*/  STG.E desc[UR4][R40.64+0x60], R51 ;  /* 0x0000603328007986 */ /* 0x0001e4000c101904 */
.L_x_53:
[----:B------:R-:W-:Y:S05]  /*2070*/  BSYNC.RECONVERGENT B0 ;  /* 0x0000000000007941 */ /* 0x000fea0003800200 */
.L_x_52:
[----:B------:R-:W-:Y:S01]  /*2080*/  LOP3.LUT P6, RZ, R11, 0x2, RZ, 0xc0, !PT ;  /* 0x000000020bff7812 */ /* 0x000fe200078cc0ff */
[----:B------:R-:W-:-:S12]  /*2090*/  BSSY.RECONVERGENT B0, `(.L_x_54) ;  /* 0x0000005000007945 */ /* 0x000fd80003800200 */
[----:B------:R-:W-:Y:S05]  /*20a0*/  @!P6 BRA `(.L_x_55) ;  /* 0x00000000000ce947 */ /* 0x000fea0003800000 */
[----:B------:R-:W0:Y:S02]  /*20b0*/  LDG.E R50, desc[UR4][R42.64+0x60] ;  /* 0x000060042a327981 */ /* 0x000e24000c1e1900 */
[----:B012345:R-:W-:-:S05]  /*20c0*/  FFMA R51, R57, R66, R50 ;  /* 0x0000004239337223 */ /* 0x03ffca0000000032 */
[----:B------:R0:W-:Y:S02]  /*20d0*/  STG.E desc[UR4][R42.64+0x60], R51 ;  /* 0x000060332a007986 */ /* 0x0001e4000c101904 */
.L_x_55:
[----:B------:R-:W-:Y:S05]  /*20e0*/  BSYNC.RECONVERGENT B0 ;  /* 0x0000000000007941 */ /* 0x000fea0003800200 */
.L_x_54:
[----:B------:R-:W-:Y:S01]  /*20f0*/  LOP3.LUT P6, RZ, R11, 0x1, RZ, 0xc0, !PT ;  /* 0x000000010bff7812 */ /* 0x000fe200078cc0ff */
[----:B------:R-:W-:-:S12]  /*2100*/  BSSY.RECONVERGENT B0, `(.L_x_56) ;  /* 0x0000005000007945 */ /* 0x000fd80003800200 */
[----:B------:R-:W-:Y:S05]  /*2110*/  @!P6 BRA `(.L_x_57) ;  /* 0x00000000000ce947 */ /* 0x000fea0003800000 */
[----:B------:R-:W0:Y:S02]  /*2120*/  LDG.E R50, desc[UR4][R38.64+0x60] ;  /* 0x0000600426327981 */ /* 0x000e24000c1e1900 */
[----:B012345:R-:W-:-:S05]  /*2130*/  FFMA R51, R57, R67, R50 ;  /* 0x0000004339337223 */ /* 0x03ffca0000000032 */
[----:B------:R0:W-:Y:S02]  /*2140*/  STG.E desc[UR4][R38.64+0x60], R51 ;  /* 0x0000603326007986 */ /* 0x0001e4000c101904 */
.L_x_57:
[----:B------:R-:W-:Y:S05]  /*2150*/  BSYNC.RECONVERGENT B0 ;  /* 0x0000000000007941 */ /* 0x000fea0003800200 */
.L_x_56:
[----:B------:R-:W-:Y:S01]  /*2160*/  LOP3.LUT P6, RZ, R12, 0x80000000, RZ, 0xc0, !PT ;  /* 0x800000000cff7812 */ /* 0x000fe200078cc0ff */
[----:B------:R-:W-:-:S12]  /*2170*/  BSSY.RECONVERGENT B0, `(.L_x_58) ;  /* 0x0000005000007945 */ /* 0x000fd80003800200 */
[----:B------:R-:W-:Y:S05]  /*2180*/  @!P6 BRA `(.L_x_59) ;  /* 0x00000000000ce947 */ /* 0x000fea0003800000 */
[----:B------:R-:W0:Y:S02]  /*2190*/  LDG.E R50, desc[UR4][R36.64+0x60] ;  /* 0x0000600424327981 */ /* 0x000e24000c1e1900 */
[----:B012345:R-:W-:-:S05]  /*21a0*/  FFMA R51, R57, R68, R50 ;  /* 0x0000004439337223 */ /* 0x03ffca0000000032 */
[----:B------:R0:W-:Y:S02]  /*21b0*/  STG.E desc[UR4][R36.64+0x60], R51 ;  /* 0x0000603324007986 */ /* 0x0001e4000c101904 */
.L_x_59:
[----:B------:R-:W-:Y:S05]  /*21c0*/  BSYNC.RECONVERGENT B0 ;  /* 0x0000000000007941 */ /* 0x000fea0003800200 */
.L_x_58:
[----:B------:R-:W-:Y:S01]  /*21d0*/  LOP3.LUT P6, RZ, R12, 0x40000000, RZ, 0xc0, !PT ;  /* 0x400000000cff7812 */ /* 0x000fe200078cc0ff */
[----:B------:R-:W-:-:S12]  /*21e0*/  BSSY.RECONVERGENT B0, `(.L_x_60) ;  /* 0x0000005000007945 */ /* 0x000fd80003800200 */
[----:B------:R-:W-:Y:S05]  /*21f0*/  @!P6 BRA `(.L_x_61) ;  /* 0x00000000000ce947 */ /* 0x000fea0003800000 */
[----:B------:R-:W2:Y:S02]  /*2200*/  LDG.E R50, desc[UR4][R34.64+0x60] ;  /* 0x0000600422327981 */ /* 0x000ea4000c1e1900 */
[----:B--2--5:R-:W-:-:S05]  /*2210*/  FFMA R57, R57, R69, R50 ;  /* 0x0000004539397223 */ /* 0x024fca0000000032 */
[----:B------:R2:W-:Y:S02]  /*2220*/  STG.E desc[UR4][R34.64+0x60], R57 ;  /* 0x0000603922007986 */ /* 0x0005e4000c101904 */
.L_x_61:
[----:B------:R-:W-:Y:S05]  /*2230*/  BSYNC.RECONVERGENT B0 ;  /* 0x0000000000007941 */ /* 0x000fea0003800200 */
.L_x_60:
[----:B------:R-:W-:Y:S01]  /*2240*/  LOP3.LUT P6, RZ, R12, 0x20000000, RZ, 0xc0, !PT ;  /* 0x200000000cff7812 */ /* 0x000fe200078cc0ff */
[----:B------:R-:W-:-:S12]  /*2250*/  BSSY.RECONVERGENT B0, `(.L_x_62) ;  /* 0x0000005000007945 */ /* 0x000fd80003800200 */
[----:B------:R-:W-:Y:S05]  /*2260*/  @!P6 BRA `(.L_x_63) ;  /* 0x00000000000ce947 */ /* 0x000fea0003800000 */
[----:B01234-:R-:W2:Y:S02]  /*2270*/  LDG.E R51, desc[UR4][R48.64+0x80] ;  /* 0x0000800430337981 */ /* 0x01fea4000c1e1900 */
[----:B--2--5:R-:W-:-:S05]  /*2280*/  FFMA R51, R58, R62, R51 ;  /* 0x0000003e3a337223 */ /* 0x024fca0000000033 */
[----:B------:R0:W-:Y:S02]  /*2290*/  STG.E desc[UR4][R48.64+0x80], R51 ;  /* 0x0000803330007986 */ /* 0x0001e4000c101904 */
.L_x_63:
[----:B------:R-:W-:Y:S05]  /*22a0*/  BSYNC.RECONVERGENT B0 ;  /* 0x0000000000007941 */ /* 0x000fea0003800200 */
.L_x_62:
[----:B------:R-:W-:Y:S01]  /*22b0*/  LOP3.LUT P6, RZ, R12, 0x10000000, RZ, 0xc0, !PT ;  /* 0x100000000cff7812 */ /* 0x000fe200078cc0ff */
[----:B------:R-:W-:-:S12]  /*22c0*/  BSSY.RECONVERGENT B0, `(.L_x_64) ;  /* 0x0000005000007945 */ /* 0x000fd80003800200 */
[----:B------:R-:W-:Y:S05]  /*22d0*/  @!P6 BRA `(.L_x_65) ;  /* 0x00000000000ce947 */ /* 0x000fea0003800000 */
[----:B01234-:R-:W2:Y:S02]  /*22e0*/  LDG.E R51, desc[UR4][R46.64+0x80] ;  /* 0x000080042e337981 */ /* 0x01fea4000c1e1900 */
[----:B--2--5:R-:W-:-:S05]  /*22f0*/  FFMA R51, R58, R63, R51 ;  /* 0x0000003f3a337223 */ /* 0x024fca0000000033 */
[----:B------:R0:W-:Y:S02]  /*2300*/  STG.E desc[UR4][R46.64+0x80], R51 ;  /* 0x000080332e007986 */ /* 0x0001e4000c101904 */
.L_x_65:
[----:B------:R-:W-:Y:S05]  /*2310*/  BSYNC.RECONVERGENT B0 ;  /* 0x0000000000007941 */ /* 0x000fea0003800200 */
.L_x_64:
[----:B------:R-:W-:Y:S01]  /*2320*/  LOP3.LUT P6, RZ, R12, 0x8000000, RZ, 0xc0, !PT ;  /* 0x080000000cff7812 */ /* 0x000fe200078cc0ff */
[----:B------:R-:W-:-:S12]  /*2330*/  BSSY.RECONVERGENT B0, `(.L_x_66) ;  /* 0x0000005000007945 */ /* 0x000fd80003800200 */
[----:B------:R-:W-:Y:S05]  /*2340*/  @!P6 BRA `(.L_x_67) ;  /* 0x00000000000ce947 */ /* 0x000fea0003800000 */
[----:B01234-:R-:W2:Y:S02]  /*2350*/  LDG.E R51, desc[UR4][R44.64+0x80] ;  /* 0x000080042c337981 */ /* 0x01fea4000c1e1900 */
[----:B--2--5:R-:W-:-:S05]  /*2360*/  FFMA R51, R58, R64, R51 ;  /* 0x000000403a337223 */ /* 0x024fca0000000033 */
[----:B------:R0:W-:Y:S02]  /*2370*/  STG.E desc[UR4][R44.64+0x80], R51 ;  /* 0x000080332c007986 */ /* 0x0001e4000c101904 */
.L_x_67:
[----:B------:R-:W-:Y:S05]  /*2380*/  BSYNC.RECONVERGENT B0 ;  /* 0x0000000000007941 */ /* 0x000fea0003800200 */
.L_x_66:
[----:B------:R-:W-:Y:S01]  /*2390*/  LOP3.LUT P6, RZ, R12, 0x4000000, RZ, 0xc0, !PT ;  /* 0x040000000cff7812 */ /* 0x000fe200078cc0ff */
[----:B------:R-:W-:-:S12]  /*23a0*/  BSSY.RECONVERGENT B0, `(.L_x_68) ;  /* 0x0000005000007945 */ /* 0x000fd80003800200 */
[----:B------:R-:W-:Y:S05]  /*23b0*/  @!P6 BRA `(.L_x_69) ;  /* 0x00000000000ce947 */ /* 0x000fea0003800000 */
[----:B01234-:R-:W2:Y:S02]  /*23c0*/  LDG.E R51, desc[UR4][R40.64+0x80] ;  /* 0x0000800428337981 */ /* 0x01fea4000c1e1900 */
[----:B--2--5:R-:W-:-:S05]  /*23d0*/  FFMA R51, R58, R65, R51 ;  /* 0x000000413a337223 */ /* 0x024fca0000000033 */
[----:B------:R0:W-:Y:S02]  /*23e0*/  STG.E desc[UR4][R40.64+0x80], R51 ;  /* 0x0000803328007986 */ /* 0x0001e4000c101904 */
.L_x_69:
[----:B------:R-:W-:Y:S05]  /*23f0*/  BSYNC.RECONVERGENT B0 ;  /* 0x0000000000007941 */ /* 0x000fea0003800200 */
.L_x_68:
[----:B------:R-:W-:Y:S01]  /*2400*/  LOP3.LUT P6, RZ, R12, 0x1000, RZ, 0xc0, !PT ;  /* 0x000010000cff7812 */ /* 0x000fe200078cc0ff */
[----:B------:R-:W-:-:S12]  /*2410*/  BSSY.RECONVERGENT B0, `(.L_x_70) ;  /* 0x0000005000007945 */ /* 0x000fd80003800200 */
[----:B------:R-:W-:Y:S05]  /*2420*/  @!P6 BRA `(.L_x_71) ;  /* 0x00000000000ce947 */ /* 0x000fea0003800000 */
[----:B01234-:R-:W2:Y:S02]  /*2430*/  LDG.E R51, desc[UR4][R42.64+0x80] ;  /* 0x000080042a337981 */ /* 0x01fea4000c1e1900 */
[----:B--2--5:R-:W-:-:S05]  /*2440*/  FFMA R51, R58, R66, R51 ;  /* 0x000000423a337223 */ /* 0x024fca0000000033 */
[----:B------:R0:W-:Y:S02]  /*2450*/  STG.E desc[UR4][R42.64+0x80], R51 ;  /* 0x000080332a007986 */ /* 0x0001e4000c101904 */
.L_x_71:
[----:B------:R-:W-:Y:S05]  /*2460*/  BSYNC.RECONVERGENT B0 ;  /* 0x0000000000007941 */ /* 0x000fea0003800200 */
.L_x_70:
[----:B------:R-:W-:Y:S01]  /*2470*/  LOP3.LUT P6, RZ, R12, 0x2000000, RZ, 0xc0, !PT ;  /* 0x020000000cff7812 */ /* 0x000fe200078cc0ff */
[----:B------:R-:W-:-:S12]  /*2480*/  BSSY.RECONVERGENT B0, `(.L_x_72) ;  /* 0x0000005000007945 */ /* 0x000fd80003800200 */
[----:B------:R-:W-:Y:S05]  /*2490*/  @!P6 BRA `(.L_x_73) ;  /* 0x00000000000ce947 */ /* 0x000fea0003800000 */
[----:B01234-:R-:W2:Y:S02]  /*24a0*/  LDG.E R51, desc[UR4][R38.64+0x80] ;  /* 0x0000800426337981 */ /* 0x01fea4000c1e1900 */
[----:B--2--5:R-:W-:-:S05]  /*24b0*/  FFMA R51, R58, R67, R51 ;  /* 0x000000433a337223 */ /* 0x024fca0000000033 */
[----:B------:R0:W-:Y:S02]  /*24c0*/  STG.E desc[UR4][R38.64+0x80], R51 ;  /* 0x0000803326007986 */ /* 0x0001e4000c101904 */
.L_x_73:
[----:B------:R-:W-:Y:S05]  /*24d0*/  BSYNC.RECONVERGENT B0 ;  /* 0x0000000000007941 */ /* 0x000fea0003800200 */
.L_x_72:
[----:B------:R-:W-:Y:S01]  /*24e0*/  LOP3.LUT P6, RZ, R12, 0x1000000, RZ, 0xc0, !PT ;  /* 0x010000000cff7812 */ /* 0x000fe200078cc0ff */
[----:B------:R-:W-:-:S12]  /*24f0*/  BSSY.RECONVERGENT B0, `(.L_x_74) ;  /* 0x0000005000007945 */ /* 0x000fd80003800200 */
[----:B------:R-:W-:Y:S05]  /*2500*/  @!P6 BRA `(.L_x_75) ;  /* 0x00000000000ce947 */ /* 0x000fea0003800000 */
[----:B01234-:R-:W2:Y:S02]  /*2510*/  LDG.E R51, desc[UR4][R36.64+0x80] ;  /* 0x0000800424337981 */ /* 0x01fea4000c1e1900 */
[----:B--2--5:R-:W-:-:S05]  /*2520*/  FFMA R51, R58, R68, R51 ;  /* 0x000000443a337223 */ /* 0x024fca0000000033 */
[----:B------:R0:W-:Y:S02]  /*2530*/  STG.E desc[UR4][R36.64+0x80], R51 ;  /* 0x0000803324007986 */ /* 0x0001e4000c101904 */
.L_x_75:
[----:B------:R-:W-:Y:S05]  /*2540*/  BSYNC.RECONVERGENT B0 ;  /* 0x0000000000007941 */ /* 0x000fea0003800200 */
.L_x_74:
[----:B------:R-:W-:Y:S01]  /*2550*/  LOP3.LUT P6, RZ, R12, 0x800000, RZ, 0xc0, !PT ;  /* 0x008000000cff7812 */ /* 0x000fe200078cc0ff */
[----:B------:R-:W-:-:S12]  /*2560*/  BSSY.RECONVERGENT B0, `(.L_x_76) ;  /* 0x0000005000007945 */ /* 0x000fd80003800200 */
[----:B------:R-:W-:Y:S05]  /*2570*/  @!P6 BRA `(.L_x_77) ;  /* 0x00000000000ce947 */ /* 0x000fea0003800000 */
[----:B01234-:R-:W2:Y:S02]  /*2580*/  LDG.E R51, desc[UR4][R34.64+0x80] ;  /* 0x0000800422337981 */ /* 0x01fea4000c1e1900 */
[----:B--2--5:R-:W-:-:S05]  /*2590*/  FFMA R51, R58, R69, R51 ;  /* 0x000000453a337223 */ /* 0x024fca0000000033 */
[----:B------:R0:W-:Y:S02]  /*25a0*/  STG.E desc[UR4][R34.64+0x80], R51 ;  /* 0x0000803322007986 */ /* 0x0001e4000c101904 */
.L_x_77:
[----:B------:R-:W-:Y:S05]  /*25b0*/  BSYNC.RECONVERGENT B0 ;  /* 0x0000000000007941 */ /* 0x000fea0003800200 */
.L_x_76:
[----:B------:R-:W-:Y:S01]  /*25c0*/  LOP3.LUT P6, RZ, R12, 0x400000, RZ, 0xc0, !PT ;  /* 0x004000000cff7812 */ /* 0x000fe200078cc0ff */
[----:B------:R-:W-:-:S12]  /*25d0*/  BSSY.RECONVERGENT B0, `(.L_x_78) ;  /* 0x0000005000007945 */ /* 0x000fd80003800200 */
[----:B------:R-:W-:Y:S05]  /*25e0*/  @!P6 BRA `(.L_x_79) ;  /* 0x00000000000ce947 */ /* 0x000fea0003800000 */
[----:B------:R-:W0:Y:S02]  /*25f0*/  LDG.E R50, desc[UR4][R48.64+0xa0] ;  /* 0x0000a00430327981 */ /* 0x000e24000c1e1900 */
[----:B012345:R-:W-:-:S05]  /*2600*/  FFMA R51, R59, R62, R50 ;  /* 0x0000003e3b337223 */ /* 0x03ffca0000000032 */
[----:B------:R0:W-:Y:S02]  /*2610*/  STG.E desc[UR4][R48.64+0xa0], R51 ;  /* 0x0000a03330007986 */ /* 0x0001e4000c101904 */
.L_x_79:
[----:B------:R-:W-:Y:S05]  /*2620*/  BSYNC.RECONVERGENT B0 ;  /* 0x0000000000007941 */ /* 0x000fea0003800200 */
.L_x_78:
[----:B------:R-:W-:Y:S01]  /*2630*/  LOP3.LUT P6, RZ, R12, 0x200000, RZ, 0xc0, !PT ;  /* 0x002000000cff7812 */ /* 0x000fe200078cc0ff */
[----:B------:R-:W-:-:S12]  /*2640*/  BSSY.RECONVERGENT B0, `(.L_x_80) ;  /* 0x0000005000007945 */ /* 0x000fd80003800200 */
[----:B------:R-:W-:Y:S05]  /*2650*/  @!P6 BRA `(.L_x_81) ;  /* 0x00000000000ce947 */ /* 0x000fea0003800000 */
[----:B------:R-:W0:Y:S02]  /*2660*/  LDG.E R50, desc[UR4][R46.64+0xa0] ;  /* 0x0000a0042e327981 */ /* 0x000e24000c1e1900 */
[----:B012345:R-:W-:-:S05]  /*2670*/  FFMA R51, R59, R63, R50 ;  /* 0x0000003f3b337223 */ /* 0x03ffca0000000032 */
[----:B------:R0:W-:Y:S02]  /*2680*/  STG.E desc[UR4][R46.64+0xa0], R51 ;  /* 0x0000a0332e007986 */ /* 0x0001e4000c101904 */
.L_x_81:
[----:B------:R-:W-:Y:S05]  /*2690*/  BSYNC.RECONVERGENT B0 ;  /* 0x0000000000007941 */ /* 0x000fea0003800200 */
.L_x_80:
[----:B------:R-:W-:Y:S01]  /*26a0*/  LOP3.LUT P6, RZ, R12, 0x100000, RZ, 0xc0, !PT ;  /* 0x001000000cff7812 */ /* 0x000fe200078cc0ff */
[----:B------:R-:W-:-:S12]  /*26b0*/  BSSY.RECONVERGENT B0, `(.L_x_82) ;  /* 0x0000005000007945 */ /* 0x000fd80003800200 */
[----:B------:R-:W-:Y:S05]  /*26c0*/  @!P6 BRA `(.L_x_83) ;  /* 0x00000000000ce947 */ /* 0x000fea0003800000 */
[----:B------:R-:W0:Y:S02]  /*26d0*/  LDG.E R50, desc[UR4][R44.64+0xa0] ;  /* 0x0000a0042c327981 */ /* 0x000e24000c1e1900 */
[----:B012345:R-:W-:-:S05]  /*26e0*/  FFMA R51, R59, R64, R50 ;  /* 0x000000403b337223 */ /* 0x03ffca0000000032 */
[----:B------:R0:W-:Y:S02]  /*26f0*/  STG.E desc[UR4][R44.64+0xa0], R51 ;  /* 0x0000a0332c007986 */ /* 0x0001e4000c101904 */
.L_x_83:
[----:B------:R-:W-:Y:S05]  /*2700*/  BSYNC.RECONVERGENT B0 ;  /* 0x0000000000007941 */ /* 0x000fea0003800200 */
.L_x_82:
[----:B------:R-:W-:Y:S01]  /*2710*/  LOP3.LUT P6, RZ, R12, 0x80000, RZ, 0xc0, !PT ;  /* 0x000800000cff7812 */ /* 0x000fe200078cc0ff */
[----:B------:R-:W-:-:S12]  /*2720*/  BSSY.RECONVERGENT B0, `(.L_x_84) ;  /* 0x0000005000007945 */ /* 0x000fd80003800200 */
[----:B------:R-:W-:Y:S05]  /*2730*/  @!P6 BRA `(.L_x_85) ;  /* 0x00000000000ce947 */ /* 0x000fea0003800000 */
[----:B------:R-:W0:Y:S02]  /*2740*/  LDG.E R50, desc[UR4][R40.64+0xa0] ;  /* 0x0000a00428327981 */ /* 0x000e24000c1e1900 */
[----:B012345:R-:W-:-:S05]  /*2750*/  FFMA R51, R59, R65, R50 ;  /* 0x000000413b337223 */ /* 0x03ffca0000000032 */
[----:B------:R0:W-:Y:S02]  /*2760*/  STG.E desc[UR4][R40.64+0xa0], R51 ;  /* 0x0000a03328007986 */ /* 0x0001e4000c101904 */
.L_x_85:
[----:B------:R-:W-:Y:S05]  /*2770*/  BSYNC.RECONVERGENT B0 ;  /* 0x0000000000007941 */ /* 0x000fea0003800200 */
.L_x_84:
[----:B------:R-:W-:Y:S01]  /*2780*/  LOP3.LUT P6, RZ, R12, 0x40000, RZ, 0xc0, !PT ;  /* 0x000400000cff7812 */ /* 0x000fe200078cc0ff */
[----:B------:R-:W-:-:S12]  /*2790*/  BSSY.RECONVERGENT B0, `(.L_x_86) ;  /* 0x0000005000007945 */ /* 0x000fd80003800200 */
[----:B------:R-:W-:Y:S05]  /*27a0*/  @!P6 BRA `(.L_x_87) ;  /* 0x00000000000ce947 */ /* 0x000fea0003800000 */
[----:B------:R-:W0:Y:S02]  /*27b0*/  LDG.E R50, desc[UR4][R42.64+0xa0] ;  /* 0x0000a0042a327981 */ /* 0x000e24000c1e1900 */
[----:B012345:R-:W-:-:S05]  /*27c0*/  FFMA R51, R59, R66, R50 ;  /* 0x000000423b337223 */ /* 0x03ffca0000000032 */
[----:B------:R0:W-:Y:S02]  /*27d0*/  STG.E desc[UR4][R42.64+0xa0], R51 ;  /* 0x0000a0332a007986 */ /* 0x0001e4000c101904 */
.L_x_87:
[----:B------:R-:W-:Y:S05]  /*27e0*/  BSYNC.RECONVERGENT B0 ;  /* 0x0000000000007941 */ /* 0x000fea0003800200 */
.L_x_86:
[----:B------:R-:W-:Y:S01]  /*27f0*/  LOP3.LUT P6, RZ, R12, 0x800, RZ, 0xc0, !PT ;  /* 0x000008000cff7812 */ /* 0x000fe200078cc0ff */
[----:B------:R-:W-:-:S12]  /*2800*/  BSSY.RECONVERGENT B0, `(.L_x_88) ;  /* 0x0000005000007945 */ /* 0x000fd80003800200 */
[----:B------:R-:W-:Y:S05]  /*2810*/  @!P6 BRA `(.L_x_89) ;  /* 0x00000000000ce947 */ /* 0x000fea0003800000 */
[----:B------:R-:W0:Y:S02]  /*2820*/  LDG.E R50, desc[UR4][R38.64+0xa0] ;  /* 0x0000a00426327981 */ /* 0x000e24000c1e1900 */
[----:B012345:R-:W-:-:S05]  /*2830*/  FFMA R51, R59, R67, R50 ;  /* 0x000000433b337223 */ /* 0x03ffca0000000032 */
[----:B------:R0:W-:Y:S02]  /*2840*/  STG.E desc[UR4][R38.64+0xa0], R51 ;  /* 0x0000a03326007986 */ /* 0x0001e4000c101904 */
.L_x_89:
[----:B------:R-:W-:Y:S05]  /*2850*/  BSYNC.RECONVERGENT B0 ;  /* 0x0000000000007941 */ /* 0x000fea0003800200 */
.L_x_88:
[----:B------:R-:W-:Y:S01]  /*2860*/  LOP3.LUT P6, RZ, R12, 0x20000, RZ, 0xc0, !PT ;  /* 0x000200000cff7812 */ /* 0x000fe200078cc0ff */
[----:B------:R-:W-:-:S12]  /*2870*/  BSSY.RECONVERGENT B0, `(.L_x_90) ;  /* 0x0000005000007945 */ /* 0x000fd80003800200 */
[----:B------:R-:W-:Y:S05]  /*2880*/  @!P6 BRA `(.L_x_91) ;  /* 0x00000000000ce947 */ /* 0x000fea0003800000 */
[----:B------:R-:W0:Y:S02]  /*2890*/  LDG.E R50, desc[UR4][R36.64+0xa0] ;  /* 0x0000a00424327981 */ /* 0x000e24000c1e1900 */
[----:B012345:R-:W-:-:S05]  /*28a0*/  FFMA R51, R59, R68, R50 ;  /* 0x000000443b337223 */ /* 0x03ffca0000000032 */
[----:B------:R0:W-:Y:S02]  /*28b0*/  STG.E desc[UR4][R36.64+0xa0], R51 ;  /* 0x0000a03324007986 */ /* 0x0001e4000c101904 */
.L_x_91:
[----:B------:R-:W-:Y:S05]  /*28c0*/  BSYNC.RECONVERGENT B0 ;  /* 0x0000000000007941 */ /* 0x000fea0003800200 */
.L_x_90:
[----:B------:R-:W-:Y:S01]  /*28d0*/  LOP3.LUT P6, RZ, R12, 0x10000, RZ, 0xc0, !PT ;  /* 0x000100000cff7812 */ /* 0x000fe200078cc0ff */
[----:B------:R-:W-:-:S12]  /*28e0*/  BSSY.RECONVERGENT B0, `(.L_x_92) ;  /* 0x0000005000007945 */ /* 0x000fd80003800200 */
[----:B------:R-:W-:Y:S05]  /*28f0*/  @!P6 BRA `(.L_x_93) ;  /* 0x00000000000ce947 */ /* 0x000fea0003800000 */
[----:B------:R-:W2:Y:S02]  /*2900*/  LDG.E R50, desc[UR4][R34.64+0xa0] ;  /* 0x0000a00422327981 */ /* 0x000ea4000c1e1900 */
[----:B--2--5:R-:W-:-:S05]  /*2910*/  FFMA R59, R59, R69, R50 ;  /* 0x000000453b3b7223 */ /* 0x024fca0000000032 */
[----:B------:R2:W-:Y:S02]  /*2920*/  STG.E desc[UR4][R34.64+0xa0], R59 ;  /* 0x0000a03b22007986 */ /* 0x0005e4000c101904 */
.L_x_93:
[----:B------:R-:W-:Y:S05]  /*2930*/  BSYNC.RECONVERGENT B0 ;  /* 0x0000000000007941 */ /* 0x000fea0003800200 */
.L_x_92:
[----:B------:R-:W-:Y:S01]  /*2940*/  LOP3.LUT P6, RZ, R12, 0x400, RZ, 0xc0, !PT ;  /* 0x000004000cff7812 */ /* 0x000fe200078cc0ff */
[----:B------:R-:W-:-:S12]  /*2950*/  BSSY.RECONVERGENT B0, `(.L_x_94) ;  /* 0x0000005000007945 */ /* 0x000fd80003800200 */
[----:B------:R-:W-:Y:S05]  /*2960*/  @!P6 BRA `(.L_x_95) ;  /* 0x00000000000ce947 */ /* 0x000fea0003800000 */
[----:B01234-:R-:W2:Y:S02]  /*2970*/  LDG.E R51, desc[UR4][R48.64+0xc0] ;  /* 0x0000c00430337981 */ /* 0x01fea4000c1e1900 */
[----:B--2--5:R-:W-:-:S05]  /*2980*/  FFMA R51, R60, R62, R51 ;  /* 0x0000003e3c337223 */ /* 0x024fca0000000033 */
[----:B------:R0:W-:Y:S02]  /*2990*/  STG.E desc[UR4][R48.64+0xc0], R51 ;  /* 0x0000c03330007986 */ /* 0x0001e4000c101904 */
.L_x_95:
[----:B------:R-:W-:Y:S05]  /*29a0*/  BSYNC.RECONVERGENT B0 ;  /* 0x0000000000007941 */ /* 0x000fea0003800200 */
.L_x_94:
[----:B------:R-:W-:Y:S01]  /*29b0*/  LOP3.LUT P6, RZ, R12, 0x200, RZ, 0xc0, !PT ;  /* 0x000002000cff7812 */ /* 0x000fe200078cc0ff */
[----:B------:R-:W-:-:S12]  /*29c0*/  BSSY.RECONVERGENT B0, `(.L_x_96) ;  /* 0x0000005000007945 */ /* 0x000fd80003800200 */
[----:B------:R-:W-:Y:S05]  /*29d0*/  @!P6 BRA `(.L_x_97) ;  /* 0x00000000000ce947 */ /* 0x000fea0003800000 */
[----:B01234-:R-:W2:Y:S02]  /*29e0*/  LDG.E R51, desc[UR4][R46.64+0xc0] ;  /* 0x0000c0042e337981 */ /* 0x01fea4000c1e1900 */
[----:B--2--5:R-:W-:-:S05]  /*29f0*/  FFMA R51, R60, R63, R51 ;  /* 0x0000003f3c337223 */ /* 0x024fca0000000033 */
[----:B------:R0:W-:Y:S02]  /*2a00*/  STG.E desc[UR4][R46.64+0xc0], R51 ;  /* 0x0000c0332e007986 */ /* 0x0001e4000c101904 */
.L_x_97:
[----:B------:R-:W-:Y:S05]  /*2a10*/  BSYNC.RECONVERGENT B0 ;  /* 0x0000000000007941 */ /* 0x000fea0003800200 */
.L_x_96:
[----:B------:R-:W-:Y:S01]  /*2a20*/  LOP3.LUT P6, RZ, R12, 0x100, RZ, 0xc0, !PT ;  /* 0x000001000cff7812 */ /* 0x000fe200078cc0ff */
[----:B------:R-:W-:-:S12]  /*2a30*/  BSSY.RECONVERGENT B0, `(.L_x_98) ;  /* 0x0000005000007945 */ /* 0x000fd80003800200 */
[----:B------:R-:W-:Y:S05]  /*2a40*/  @!P6 BRA `(.L_x_99) ;  /* 0x00000000000ce947 */ /* 0x000fea0003800000 */
[----:B01234-:R-:W2:Y:S02]  /*2a50*/  LDG.E R51, desc[UR4][R44.64+0xc0] ;  /* 0x0000c0042c337981 */ /* 0x01fea4000c1e1900 */
[----:B--2--5:R-:W-:-:S05]  /*2a60*/  FFMA R51, R60, R64, R51 ;  /* 0x000000403c337223 */ /* 0x024fca0000000033 */
[----:B------:R0:W-:Y:S02]  /*2a70*/  STG.E desc[UR4][R44.64+0xc0], R51 ;  /* 0x0000c0332c007986 */ /* 0x0001e4000c101904 */
.L_x_99:
[----:B------:R-:W-:Y:S05]  /*2a80*/  BSYNC.RECONVERGENT B0 ;  /* 0x0000000000007941 */ /* 0x000fea0003800200 */
.L_x_98:
[----:B------:R-:W-:Y:S01]  /*2a90*/  LOP3.LUT P6, RZ, R12, 0x80, RZ, 0xc0, !PT ;  /* 0x000000800cff7812 */ /* 0x000fe200078cc0ff */
[----:B------:R-:W-:-:S12]  /*2aa0*/  BSSY.RECONVERGENT B0, `(.L_x_100) ;  /* 0x0000005000007945 */ /* 0x000fd80003800200 */
[----:B------:R-:W-:Y:S05]  /*2ab0*/  @!P6 BRA `(.L_x_101) ;  /* 0x00000000000ce947 */ /* 0x000fea0003800000 */
[----:B01234-:R-:W2:Y:S02]  /*2ac0*/  LDG.E R51, desc[UR4][R40.64+0xc0] ;  /* 0x0000c00428337981 */ /* 0x01fea4000c1e1900 */
[----:B--2--5:R-:W-:-:S05]  /*2ad0*/  FFMA R51, R60, R65, R51 ;  /* 0x000000413c337223 */ /* 0x024fca0000000033 */
[----:B------:R0:W-:Y:S02]  /*2ae0*/  STG.E desc[UR4][R40.64+0xc0], R51 ;  /* 0x0000c03328007986 */ /* 0x0001e4000c101904 */
.L_x_101:
[----:B------:R-:W-:Y:S05]  /*2af0*/  BSYNC.RECONVERGENT B0 ;  /* 0x0000000000007941 */ /* 0x000fea0003800200 */
.L_x_100:
[----:B------:R-:W-:Y:S01]  /*2b00*/  LOP3.LUT P6, RZ, R12, 0x40, RZ, 0xc0, !PT ;  /* 0x000000400cff7812 */ /* 0x000fe200078cc0ff */
[----:B------:R-:W-:-:S12]  /*2b10*/  BSSY.RECONVERGENT B0, `(.L_x_102) ;  /* 0x0000005000007945 */ /* 0x000fd80003800200 */
[----:B------:R-:W-:Y:S05]  /*2b20*/  @!P6 BRA `(.L_x_103) ;  /* 0x00000000000ce947 */ /* 0x000fea0003800000 */
[----:B01234-:R-:W2:Y:S02]  /*2b30*/  LDG.E R51, desc[UR4][R42.64+0xc0] ;  /* 0x0000c0042a337981 */ /* 0x01fea4000c1e1900 */
[----:B--2--5:R-:W-:-:S05]  /*2b40*/  FFMA R51, R60, R66, R51 ;  /* 0x000000423c337223 */ /* 0x024fca0000000033 */
[----:B------:R0:W-:Y:S02]  /*2b50*/  STG.E desc[UR4][R42.64+0xc0], R51 ;  /* 0x0000c0332a007986 */ /* 0x0001e4000c101904 */
.L_x_103:
[----:B------:R-:W-:Y:S05]  /*2b60*/  BSYNC.RECONVERGENT B0 ;  /* 0x0000000000007941 */ /* 0x000fea0003800200 */
.L_x_102:
[----:B------:R-:W-:Y:S01]  /*2b70*/  LOP3.LUT P6, RZ, R12, 0x20, RZ, 0xc0, !PT ;  /* 0x000000200cff7812 */ /* 0x000fe200078cc0ff */
[----:B------:R-:W-:-:S12]  /*2b80*/  BSSY.RECONVERGENT B0, `(.L_x_104) ;  /* 0x0000005000007945 */ /* 0x000fd80003800200 */
[----:B------:R-:W-:Y:S05]  /*2b90*/  @!P6 BRA `(.L_x_105) ;  /* 0x00000000000ce947 */ /* 0x000fea0003800000 */
[----:B01234-:R-:W2:Y:S02]  /*2ba0*/  LDG.E R51, desc[UR4][R38.64+0xc0] ;  /* 0x0000c00426337981 */ /* 0x01fea4000c1e1900 */
[----:B--2--5:R-:W-:-:S05]  /*2bb0*/  FFMA R51, R60, R67, R51 ;  /* 0x000000433c337223 */ /* 0x024fca0000000033 */
[----:B------:R0:W-:Y:S02]  /*2bc0*/  STG.E desc[UR4][R38.64+0xc0], R51 ;  /* 0x0000c03326007986 */ /* 0x0001e4000c101904 */
.L_x_105:
[----:B------:R-:W-:Y:S05]  /*2bd0*/  BSYNC.RECONVERGENT B0 ;  /* 0x0000000000007941 */ /* 0x000fea0003800200 */
.L_x_104:
[----:B------:R-:W-:Y:S01]  /*2be0*/  LOP3.LUT P6, RZ, R12, 0x10, RZ, 0xc0, !PT ;  /* 0x000000100cff7812 */ /* 0x000fe200078cc0ff */
[----:B------:R-:W-:-:S12]  /*2bf0*/  BSSY.RECONVERGENT B0, `(.L_x_106) ;  /* 0x0000005000007945 */ /* 0x000fd80003800200 */
[----:B------:R-:W-:Y:S05]  /*2c00*/  @!P6 BRA `(.L_x_107) ;  /* 0x00000000000ce947 */ /* 0x000fea0003800000 */
[----:B01234-:R-:W2:Y:S02]  /*2c10*/  LDG.E R51, desc[UR4][R36.64+0xc0] ;  /* 0x0000c00424337981 */ /* 0x01fea4000c1e1900 */
[----:B--2--5:R-:W-:-:S05]  /*2c20*/  FFMA R51, R60, R68, R51 ;  /* 0x000000443c337223 */ /* 0x024fca0000000033 */
[----:B------:R0:W-:Y:S02]  /*2c30*/  STG.E desc[UR4][R36.64+0xc0], R51 ;  /* 0x0000c03324007986 */ /* 0x0001e4000c101904 */
.L_x_107:
[----:B------:R-:W-:Y:S05]  /*2c40*/  BSYNC.RECONVERGENT B0 ;  /* 0x0000000000007941 */ /* 0x000fea0003800200 */
.L_x_106:
[----:B------:R-:W-:Y:S01]  /*2c50*/  LOP3.LUT P6, RZ, R12, 0x8, RZ, 0xc0, !PT ;  /* 0x000000080cff7812 */ /* 0x000fe200078cc0ff */
[----:B------:R-:W-:-:S12]  /*2c60*/  BSSY.RECONVERGENT B0, `(.L_x_108) ;  /* 0x0000005000007945 */ /* 0x000fd80003800200 */
[----:B------:R-:W-:Y:S05]  /*2c70*/  @!P6 BRA `(.L_x_109) ;  /* 0x00000000000ce947 */ /* 0x000fea0003800000 */
[----:B01234-:R-:W2:Y:S02]  /*2c80*/  LDG.E R51, desc[UR4][R34.64+0xc0] ;  /* 0x0000c00422337981 */ /* 0x01fea4000c1e1900 */
[----:B--2--5:R-:W-:-:S05]  /*2c90*/  FFMA R51, R60, R69, R51 ;  /* 0x000000453c337223 */ /* 0x024fca0000000033 */
[----:B------:R0:W-:Y:S02]  /*2ca0*/  STG.E desc[UR4][R34.64+0xc0], R51 ;  /* 0x0000c03322007986 */ /* 0x0001e4000c101904 */
.L_x_109:
[----:B------:R-:W-:Y:S05]  /*2cb0*/  BSYNC.RECONVERGENT B0 ;  /* 0x0000000000007941 */ /* 0x000fea0003800200 */
.L_x_108:
[----:B------:R-:W-:Y:S01]  /*2cc0*/  LOP3.LUT P6, RZ, R12, 0x4, RZ, 0xc0, !PT ;  /* 0x000000040cff7812 */ /* 0x000fe200078cc0ff */
[----:B------:R-:W-:-:S12]  /*2cd0*/  BSSY.RECONVERGENT B0, `(.L_x_110) ;  /* 0x0000005000007945 */ /* 0x000fd80003800200 */
[----:B------:R-:W-:Y:S05]  /*2ce0*/  @!P6 BRA `(.L_x_111) ;  /* 0x00000000000ce947 */ /* 0x000fea0003800000 */
[----:B------:R-:W0:Y:S02]  /*2cf0*/  LDG.E R50, desc[UR4][R48.64+0xe0] ;  /* 0x0000e00430327981 */ /* 0x000e24000c1e1900 */
[----:B012345:R-:W-:-:S05]  /*2d00*/  FFMA R51, R61, R62, R50 ;  /* 0x0000003e3d337223 */ /* 0x03ffca0000000032 */
[----:B------:R0:W-:Y:S02]  /*2d10*/  STG.E desc[UR4][R48.64+0xe0], R51 ;  /* 0x0000e03330007986 */ /* 0x0001e4000c101904 */
.L_x_111:
[----:B------:R-:W-:Y:S05]  /*2d20*/  BSYNC.RECONVERGENT B0 ;  /* 0x0000000000007941 */ /* 0x000fea0003800200 */
.L_x_110:
[----:B------:R-:W-:Y:S01]  /*2d30*/  LOP3.LUT P6, RZ, R12, 0x2, RZ, 0xc0, !PT ;  /* 0x000000020cff7812 */ /* 0x000fe200078cc0ff */
[----:B------:R-:W-:-:S12]  /*2d40*/  BSSY.RECONVERGENT B0, `(.L_x_112) ;  /* 0x0000005000007945 */ /* 0x000fd80003800200 */
[----:B------:R-:W-:Y:S05]  /*2d50*/  @!P6 BRA `(.L_x_113) ;  /* 0x00000000000ce947 */ /* 0x000fea0003800000 */
[----:B------:R-:W2:Y:S02]  /*2d60*/  LDG.E R50, desc[UR4][R46.64+0xe0] ;  /* 0x0000e0042e327981 */ /* 0x000ea4000c1e1900 */
[----:B--2--5:R-:W-:-:S05]  /*2d70*/  FFMA R63, R61, R63, R50 ;  /* 0x0000003f3d3f7223 */ /* 0x024fca0000000032 */
[----:B------:R2:W-:Y:S02]  /*2d80*/  STG.E desc[UR4][R46.64+0xe0], R63 ;  /* 0x0000e03f2e007986 */ /* 0x0005e4000c101904 */
.L_x_113:
[----:B------:R-:W-:Y:S05]  /*2d90*/  BSYNC.RECONVERGENT B0 ;  /* 0x0000000000007941 */ /* 0x000fea0003800200 */
.L_x_112:
[----:B------:R-:W-:Y:S01]  /*2da0*/  LOP3.LUT P6, RZ, R12, 0x1, RZ, 0xc0, !PT ;  /* 0x000000010cff7812 */ /* 0x000fe200078cc0ff */
[----:B------:R-:W-:-:S12]  /*2db0*/  BSSY.RECONVERGENT B0, `(.L_x_114) ;  /* 0x0000005000007945 */ /* 0x000fd80003800200 */
[----:B------:R-:W-:Y:S05]  /*2dc0*/  @!P6 BRA `(.L_x_115) ;  /* 0x00000000000ce947 */ /* 0x000fea0003800000 */
[----:B------:R-:W0:Y:S02]  /*2dd0*/  LDG.E R50, desc[UR4][R44.64+0xe0] ;  /* 0x0000e0042c327981 */ /* 0x000e24000c1e1900 */
[----:B012345:R-:W-:-:S05]  /*2de0*/  FFMA R51, R61, R64, R50 ;  /* 0x000000403d337223 */ /* 0x03ffca0000000032 */
[----:B------:R0:W-:Y:S02]  /*2df0*/  STG.E desc[UR4][R44.64+0xe0], R51 ;  /* 0x0000e0332c007986 */ /* 0x0001e4000c101904 */
.L_x_115:
[----:B------:R-:W-:Y:S05]  /*2e00*/  BSYNC.RECONVERGENT B0 ;  /* 0x0000000000007941 */ /* 0x000fea0003800200 */
.L_x_114:
[----:B------:R-:W-:Y:S04]  /*2e10*/  BSSY.RECONVERGENT B0, `(.L_x_116) ;  /* 0x0000005000007945 */ /* 0x000fe80003800200 */
[----:B------:R-:W-:Y:S05]  /*2e20*/  @!P2 BRA `(.L_x_117) ;  /* 0x00000000000ca947 */ /* 0x000fea0003800000 */
[----:B------:R-:W2:Y:S02]  /*2e30*/  LDG.E R50, desc[UR4][R40.64+0xe0] ;  /* 0x0000e00428327981 */ /* 0x000ea4000c1e1900 */
[----:B--2--5:R-:W-:-:S05]  /*2e40*/  FFMA R65, R61, R65, R50 ;  /* 0x000000413d417223 */ /* 0x024fca0000000032 */
[----:B------:R2:W-:Y:S02]  /*2e50*/  STG.E desc[UR4][R40.64+0xe0], R65 ;  /* 0x0000e04128007986 */ /* 0x0005e4000c101904 */
.L_x_117:
[----:B------:R-:W-:Y:S05]  /*2e60*/  BSYNC.RECONVERGENT B0 ;  /* 0x0000000000007941 */ /* 0x000fea0003800200 */
.L_x_116:
[----:B------:R-:W-:Y:S04]  /*2e70*/  BSSY.RECONVERGENT B0, `(.L_x_118) ;  /* 0x0000005000007945 */ /* 0x000fe80003800200 */
[----:B------:R-:W-:Y:S05]  /*2e80*/  @!P3 BRA `(.L_x_119) ;  /* 0x00000000000cb947 */ /* 0x000fea0003800000 */
[----:B------:R-:W0:Y:S02]  /*2e90*/  LDG.E R50, desc[UR4][R42.64+0xe0] ;  /* 0x0000e0042a327981 */ /* 0x000e24000c1e1900 */
[----:B012345:R-:W-:-:S05]  /*2ea0*/  FFMA R51, R61, R66, R50 ;  /* 0x000000423d337223 */ /* 0x03ffca0000000032 */
[----:B------:R0:W-:Y:S02]  /*2eb0*/  STG.E desc[UR4][R42.64+0xe0], R51 ;  /* 0x0000e0332a007986 */ /* 0x0001e4000c101904 */
.L_x_119:
[----:B------:R-:W-:Y:S05]  /*2ec0*/  BSYNC.RECONVERGENT B0 ;  /* 0x0000000000007941 */ /* 0x000fea0003800200 */
.L_x_118:
[----:B------:R-:W-:Y:S04]  /*2ed0*/  BSSY.RECONVERGENT B0, `(.L_x_120) ;  /* 0x0000005000007945 */ /* 0x000fe80003800200 */
[----:B------:R-:W-:Y:S05]  /*2ee0*/  @!P4 BRA `(.L_x_121) ;  /* 0x00000000000cc947 */ /* 0x000fea0003800000 */
[----:B------:R-:W2:Y:S02]  /*2ef0*/  LDG.E R50, desc[UR4][R38.64+0xe0] ;  /* 0x0000e00426327981 */ /* 0x000ea4000c1e1900 */
[----:B--2--5:R-:W-:-:S05]  /*2f00*/  FFMA R67, R61, R67, R50 ;  /* 0x000000433d437223 */ /* 0x024fca0000000032 */
[----:B------:R2:W-:Y:S02]  /*2f10*/  STG.E desc[UR4][R38.64+0xe0], R67 ;  /* 0x0000e04326007986 */ /* 0x0005e4000c101904 */
.L_x_121:
[----:B------:R-:W-:Y:S05]  /*2f20*/  BSYNC.RECONVERGENT B0 ;  /* 0x0000000000007941 */ /* 0x000fea0003800200 */
.L_x_120:
[----:B------:R-:W-:Y:S04]  /*2f30*/  BSSY.RECONVERGENT B0, `(.L_x_122) ;  /* 0x0000005000007945 */ /* 0x000fe80003800200 */
[----:B------:R-:W-:Y:S05]  /*2f40*/  @!P5 BRA `(.L_x_123) ;  /* 0x00000000000cd947 */ /* 0x000fea0003800000 */
[----:B------:R-:W0:Y:S02]  /*2f50*/  LDG.E R50, desc[UR4][R36.64+0xe0] ;  /* 0x0000e00424327981 */ /* 0x000e24000c1e1900 */
[----:B012345:R-:W-:-:S05]  /*2f60*/  FFMA R51, R61, R68, R50 ;  /* 0x000000443d337223 */ /* 0x03ffca0000000032 */
[----:B------:R0:W-:Y:S02]  /*2f70*/  STG.E desc[UR4][R36.64+0xe0], R51 ;  /* 0x0000e03324007986 */ /* 0x0001e4000c101904 */
.L_x_123:
[----:B------:R-:W-:Y:S05]  /*2f80*/  BSYNC.RECONVERGENT B0 ;  /* 0x0000000000007941 */ /* 0x000fea0003800200 */
.L_x_122:
[----:B------:R-:W2:Y:S01]  /*2f90*/  @P1 LDG.E R50, desc[UR4][R34.64+0xe0] ;  /* 0x0000e00422321981 */ /* 0x000ea2000c1e1900 */
[----:B------:R-:W-:Y:S01]  /*2fa0*/  IADD3 R0, P6, PT, R0, 0x4, RZ ;  /* 0x0000000400007810 */ /* 0x000fe20007fde0ff */
[----:B------:R-:W-:-:S04]  /*2fb0*/  VIADD R54, R54, 0x1 ;  /* 0x0000000136367836 */ /* 0x000fc80000000000 */
[----:B------:R-:W-:Y:S01]  /*2fc0*/  IMAD.X R2, RZ, RZ, R2, P6 ;  /* 0x000000ffff027224 */ /* 0x000fe200030e0602 */
[----:B------:R-:W-:Y:S01]  /*2fd0*/  ISETP.NE.AND P6, PT, R54, RZ, PT ;  /* 0x000000ff3600720c */ /* 0x000fe20003fc5270 */
[----:B------:R-:W-:Y:S02]  /*2fe0*/  VIADD R7, R7, 0x1 ;  /* 0x0000000107077836 */ /* 0x000fe40000000000 */
[----:B------:R-:W-:Y:S02]  /*2ff0*/  VIADD R8, R8, 0x1 ;  /* 0x0000000108087836 */ /* 0x000fe40000000000 */
[----:B------:R-:W-:Y:S02]  /*3000*/  VIADD R9, R9, 0x1 ;  /* 0x0000000109097836 */ /* 0x000fe40000000000 */
[----:B------:R-:W-:Y:S02]  /*3010*/  VIADD R17, R17, 0x1 ;  /* 0x0000000111117836 */ /* 0x000fe40000000000 */
[----:B------:R-:W-:-:S02]  /*3020*/  VIADD R5, R5, 0x1 ;  /* 0x0000000105057836 */ /* 0x000fc40000000000 */
[----:B------:R-:W-:Y:S02]  /*3030*/  VIADD R6, R6, 0x1 ;  /* 0x0000000106067836 */ /* 0x000fe40000000000 */
        /* <DEDUP_REMOVED lines=9> */
[----:B--2--5:R-:W-:-:S05]  /*30d0*/  @P1 FFMA R61, R61, R69, R50 ;  /* 0x000000453d3d1223 */ /* 0x024fca0000000032 */
[----:B------:R2:W-:Y:S01]  /*30e0*/  @P1 STG.E desc[UR4][R34.64+0xe0], R61 ;  /* 0x0000e03d22001986 */ /* 0x0005e2000c101904 */
[----:B------:R-:W-:Y:S05]  /*30f0*/  @P6 BRA `(.L_x_124) ;  /* 0xffffffe000586947 */ /* 0x000fea000383ffff */
[----:B------:R-:W-:Y:S05]  /*3100*/  EXIT ;  /* 0x000000000000794d */ /* 0x000fea0003800000 */
.L_x_125:
[----:B------:R-:W-:-:S00]  /*3110*/  BRA `(.L_x_125) ;  /* 0xfffffffc00fc7947 */ /* 0x000fc0000383ffff */
[----:B------:R-:W-:-:S00]  /*3120*/  NOP ;  /* 0x0000000000007918 */ /* 0x000fc00000000000 */
        /* <DEDUP_REMOVED lines=13> */
.L_x_131:


//--------------------- .text._Z10matrixMul2iiPfS_ --------------------------
	.section	.text._Z10matrixMul2iiPfS_,"ax",@progbits
	.align	128
        .global         _Z10matrixMul2iiPfS_
        .type           _Z10matrixMul2iiPfS_,@function
        .size           _Z10matrixMul2iiPfS_,(.L_x_132 - _Z10matrixMul2iiPfS_)
        .other          _Z10matrixMul2iiPfS_,@"STO_CUDA_ENTRY STV_DEFAULT"
_Z10matrixMul2iiPfS_:
.text._Z10matrixMul2iiPfS_:
[----:B------:R-:W-:Y:S01]  /*0000*/  LDC R1, c[0x0][0x37c] ;  /* 0x0000df00ff017b82 */ /* 0x000fe20000000800 */
[----:B------:R-:W0:Y:S07]  /*0010*/  S2R R7, SR_TID.X ;  /* 0x0000000000077919 */ /* 0x000e2e0000002100 */
[----:B------:R-:W0:Y:S01]  /*0020*/  LDC R0, c[0x0][0x360] ;  /* 0x0000d800ff007b82 */ /* 0x000e220000000800 */
[----:B------:R-:W1:Y:S07]  /*0030*/  S2R R6, SR_TID.Y ;  /* 0x0000000000067919 */ /* 0x000e6e0000002200 */
[----:B------:R-:W0:Y:S08]  /*0040*/  S2UR UR4, SR_CTAID.X ;  /* 0x00000000000479c3 */ /* 0x000e300000002500 */
[----:B------:R-:W1:Y:S08]  /*0050*/  S2UR UR5, SR_CTAID.Y ;  /* 0x00000000000579c3 */ /* 0x000e700000002600 */
[----:B------:R-:W1:Y:S08]  /*0060*/  LDC R5, c[0x0][0x364] ;  /* 0x0000d900ff057b82 */ /* 0x000e700000000800 */
[----:B------:R-:W2:Y:S01]  /*0070*/  LDC.64 R2, c[0x0][0x380] ;  /* 0x0000e000ff027b82 */ /* 0x000ea20000000a00 */
[----:B0-----:R-:W-:-:S02]  /*0080*/  IMAD R7, R0, UR4, R7 ;  /* 0x0000000400077c24 */ /* 0x001fc4000f8e0207 */
[----:B-1----:R-:W-:-:S05]  /*0090*/  IMAD R6, R5, UR5, R6 ;  /* 0x0000000505067c24 */ /* 0x002fca000f8e0206 */
[----:B------:R-:W-:-:S04]  /*00a0*/  ISETP.GT.AND P0, PT, R6, R7, PT ;  /* 0x000000070600720c */ /* 0x000fc80003f04270 */
[----:B--2---:R-:W-:-:S04]  /*00b0*/  ISETP.GE.OR P0, PT, R7, R2, P0 ;  /* 0x000000020700720c */ /* 0x004fc80000706670 */
[----:B------:R-:W-:-:S13]  /*00c0*/  ISETP.LT.OR P0, PT, R3, 0x1, P0 ;  /* 0x000000010300780c */ /* 0x000fda0000701670 */
[----:B------:R-:W-:Y:S05]  /*00d0*/  @P0 EXIT ;  /* 0x000000000000094d */ /* 0x000fea0003800000 */
[----:B------:R-:W0:Y:S01]  /*00e0*/  LDC.64 R4, c[0x0][0x390] ;  /* 0x0000e400ff047b82 */ /* 0x000e220000000a00 */
[----:B------:R-:W1:Y:S01]  /*00f0*/  LDCU.64 UR6, c[0x0][0x358] ;  /* 0x00006b00ff0677ac */ /* 0x000e620008000a00 */
[C---:B------:R-:W-:Y:S01]  /*0100*/  ISETP.GE.U32.AND P1, PT, R3.reuse, 0x8, PT ;  /* 0x000000080300780c */ /* 0x040fe20003f26070 */
[C---:B------:R-:W-:Y:S01]  /*0110*/  IMAD R9, R6.reuse, R2, R7 ;  /* 0x0000000206097224 */ /* 0x040fe200078e0207 */
[----:B------:R-:W-:Y:S01]  /*0120*/  LOP3.LUT R18, R3, 0x7, RZ, 0xc0, !PT ;  /* 0x0000000703127812 */ /* 0x000fe200078ec0ff */
[-C--:B------:R-:W-:Y:S02]  /*0130*/  IMAD R0, R7, R3.reuse, RZ ;  /* 0x0000000307007224 */ /* 0x080fe400078e02ff */
[----:B------:R-:W-:Y:S01]  /*0140*/  IMAD R2, R6, R3, RZ ;  /* 0x0000000306027224 */ /* 0x000fe200078e02ff */
[----:B------:R-:W-:Y:S01]  /*0150*/  ISETP.NE.AND P0, PT, R18, RZ, PT ;  /* 0x000000ff1200720c */ /* 0x000fe20003f05270 */
[----:B0-----:R-:W-:-:S04]  /*0160*/  IMAD.WIDE R4, R9, 0x4, R4 ;  /* 0x0000000409047825 */ /* 0x001fc800078e0204 */
[----:B------:R-:W-:Y:S01]  /*0170*/  HFMA2 R9, -RZ, RZ, 0, 0 ;  /* 0x00000000ff097431 */ /* 0x000fe200000001ff */
[----:B-1----:R0:W5:Y:S01]  /*0180*/  LDG.E R7, desc[UR6][R4.64] ;  /* 0x0000000604077981 */ /* 0x002162000c1e1900 */
[----:B------:R-:W-:Y:S06]  /*0190*/  @!P1 BRA `(.L_x_126) ;  /* 0x0000000000c09947 */ /* 0x000fec0003800000 */
[----:B------:R-:W1:Y:S01]  /*01a0*/  LDCU.64 UR4, c[0x0][0x388] ;  /* 0x00007100ff0477ac */ /* 0x000e620008000a00 */
[----:B------:R-:W-:Y:S02]  /*01b0*/  LOP3.LUT R9, R3, 0x7ffffff8, RZ, 0xc0, !PT ;  /* 0x7ffffff803097812 */ /* 0x000fe400078ec0ff */
[----:B------:R-:W-:Y:S02]  /*01c0*/  MOV R17, R0 ;  /* 0x0000000000117202 */ /* 0x000fe40000000f00 */
[----:B------:R-:W-:Y:S01]  /*01d0*/  IADD3 R6, PT, PT, -R9, RZ, RZ ;  /* 0x000000ff09067210 */ /* 0x000fe20007ffe1ff */
[----:B-1----:R-:W-:-:S04]  /*01e0*/  UIADD3 UR4, UP0, UPT, UR4, 0x10, URZ ;  /* 0x0000001004047890 */ /* 0x002fc8000ff1e0ff */
[----:B------:R-:W-:Y:S02]  /*01f0*/  UIADD3.X UR5, UPT, UPT, URZ, UR5, URZ, UP0, !UPT ;  /* 0x00000005ff057290 */ /* 0x000fe400087fe4ff */
[----:B------:R-:W-:-:S04]  /*0200*/  MOV R10, UR4 ;  /* 0x00000004000a7c02 */ /* 0x000fc80008000f00 */
[----:B------:R-:W-:Y:S02]  /*0210*/  IMAD.U32 R11, RZ, RZ, UR5 ;  /* 0x00000005ff0b7e24 */ /* 0x000fe4000f8e00ff */
[----:B------:R-:W-:-:S07]  /*0220*/  IMAD.WIDE.U32 R12, R2, 0x4, R10 ;  /* 0x00000004020c7825 */ /* 0x000fce00078e000a */
.L_x_127:
[----:B------:R-:W-:Y:S01]  /*0230*/  IMAD.WIDE R14, R17, 0x4, R10 ;  /* 0x00000004110e7825 */ /* 0x000fe200078e020a */
[----:B--2---:R-:W2:Y:S04]  /*0240*/  LDG.E R16, desc[UR6][R12.64+-0x10] ;  /* 0xfffff0060c107981 */ /* 0x004ea8000c1e1900 */
[----:B------:R-:W2:Y:S02]  /*0250*/  LDG.E R8, desc[UR6][R14.64+-0x10] ;  /* 0xfffff0060e087981 */ /* 0x000ea4000c1e1900 */
[----:B--2--5:R-:W-:-:S05]  /*0260*/  FFMA R7, R8, R16, R7 ;  /* 0x0000001008077223 */ /* 0x024fca0000000007 */
[----:B------:R1:W-:Y:S04]  /*0270*/  STG.E desc[UR6][R4.64], R7 ;  /* 0x0000000704007986 */ /* 0x0003e8000c101906 */
[----:B------:R-:W2:Y:S04]  /*0280*/  LDG.E R8, desc[UR6][R14.64+-0xc] ;  /* 0xfffff4060e087981 */ /* 0x000ea8000c1e1900 */
[----:B------:R-:W2:Y:S02]  /*0290*/  LDG.E R16, desc[UR6][R12.64+-0xc] ;  /* 0xfffff4060c107981 */ /* 0x000ea4000c1e1900 */
[----:B--2---:R-:W-:-:S05]  /*02a0*/  FFMA R19, R8, R16, R7 ;  /* 0x0000001008137223 */ /* 0x004fca0000000007 */
[----:B------:R2:W-:Y:S04]  /*02b0*/  STG.E desc[UR6][R4.64], R19 ;  /* 0x0000001304007986 */ /* 0x0005e8000c101906 */
[----:B------:R-:W3:Y:S04]  /*02c0*/  LDG.E R8, desc[UR6][R14.64+-0x8] ;  /* 0xfffff8060e087981 */ /* 0x000ee8000c1e1900 */
[----:B------:R-:W3:Y:S02]  /*02d0*/  LDG.E R16, desc[UR6][R12.64+-0x8] ;  /* 0xfffff8060c107981 */ /* 0x000ee4000c1e1900 */
[----:B---3--:R-:W-:-:S05]  /*02e0*/  FFMA R21, R8, R16, R19 ;  /* 0x0000001008157223 */ /* 0x008fca0000000013 */
[----:B------:R3:W-:Y:S04]  /*02f0*/  STG.E desc[UR6][R4.64], R21 ;  /* 0x0000001504007986 */ /* 0x0007e8000c101906 */
[----:B------:R-:W1:Y:S04]  /*0300*/  LDG.E R8, desc[UR6][R14.64+-0x4] ;  /* 0xfffffc060e087981 */ /* 0x000e68000c1e1900 */
[----:B------:R-:W1:Y:S02]  /*0310*/  LDG.E R16, desc[UR6][R12.64+-0x4] ;  /* 0xfffffc060c107981 */ /* 0x000e64000c1e1900 */
[----:B-1----:R-:W-:-:S05]  /*0320*/  FFMA R7, R8, R16, R21 ;  /* 0x0000001008077223 */ /* 0x002fca0000000015 */
        /* <DEDUP_REMOVED lines=9> */
[----:B------:R-:W3:Y:S04]  /*03c0*/  LDG.E R8, desc[UR6][R14.64+0x8] ;  /* 0x000008060e087981 */ /* 0x000ee8000c1e1900 */
[----:B------:R-:W3:Y:S01]  /*03d0*/  LDG.E R16, desc[UR6][R12.64+0x8] ;  /* 0x000008060c107981 */ /* 0x000ee2000c1e1900 */
[----:B------:R-:W-:Y:S02]  /*03e0*/  VIADD R6, R6, 0x8 ;  /* 0x0000000806067836 */ /* 0x000fe40000000000 */
[----:B---3--:R-:W-:-:S05]  /*03f0*/  FFMA R23, R8, R16, R21 ;  /* 0x0000001008177223 */ /* 0x008fca0000000015 */
[----:B------:R2:W-:Y:S04]  /*0400*/  STG.E desc[UR6][R4.64], R23 ;  /* 0x0000001704007986 */ /* 0x0005e8000c101906 */
[----:B------:R-:W3:Y:S04]  /*0410*/  LDG.E R8, desc[UR6][R14.64+0xc] ;  /* 0x00000c060e087981 */ /* 0x000ee8000c1e1900 */
[----:B-1----:R1:W3:Y:S01]  /*0420*/  LDG.E R7, desc[UR6][R12.64+0xc] ;  /* 0x00000c060c077981 */ /* 0x0022e2000c1e1900 */
[----:B------:R-:W-:Y:S02]  /*0430*/  ISETP.NE.AND P1, PT, R6, RZ, PT ;  /* 0x000000ff0600720c */ /* 0x000fe40003f25270 */
[----:B------:R-:W-:-:S02]  /*0440*/  IADD3 R17, PT, PT, R17, 0x8, RZ ;  /* 0x0000000811117810 */ /* 0x000fc40007ffe0ff */
[----:B-1----:R-:W-:-:S04]  /*0450*/  IADD3 R12, P2, PT, R12, 0x20, RZ ;  /* 0x000000200c0c7810 */ /* 0x002fc80007f5e0ff */
[----:B------:R-:W-:Y:S01]  /*0460*/  IADD3.X R13, PT, PT, RZ, R13, RZ, P2, !PT ;  /* 0x0000000dff0d7210 */ /* 0x000fe200017fe4ff */
[----:B---3--:R-:W-:-:S05]  /*0470*/  FFMA R7, R8, R7, R23 ;  /* 0x0000000708077223 */ /* 0x008fca0000000017 */
[----:B------:R2:W-:Y:S01]  /*0480*/  STG.E desc[UR6][R4.64], R7 ;  /* 0x0000000704007986 */ /* 0x0005e2000c101906 */
[----:B------:R-:W-:Y:S05]  /*0490*/  @P1 BRA `(.L_x_127) ;  /* 0xfffffffc00641947 */ /* 0x000fea000383ffff */
.L_x_126:
[----:B------:R-:W-:Y:S05]  /*04a0*/  @!P0 EXIT ;  /* 0x000000000000894d */ /* 0x000fea0003800000 */
[----:B------:R-:W-:Y:S02]  /*04b0*/  ISETP.GE.U32.AND P1, PT, R18, 0x4, PT ;  /* 0x000000041200780c */ /* 0x000fe40003f26070 */
[----:B------:R-:W-:-:S04]  /*04c0*/  LOP3.LUT R16, R3, 0x3, RZ, 0xc0, !PT ;  /* 0x0000000303107812 */ /* 0x000fc800078ec0ff */
[----:B------:R-:W-:-:S07]  /*04d0*/  ISETP.NE.AND P0, PT, R16, RZ, PT ;  /* 0x000000ff1000720c */ /* 0x000fce0003f05270 */
[----:B------:R-:W-:Y:S06]  /*04e0*/  @!P1 BRA `(.L_x_128) ;  /* 0x00000000006c9947 */ /* 0x000fec0003800000 */
[----:B------:R-:W1:Y:S01]  /*04f0*/  LDC.64 R10, c[0x0][0x388] ;  /* 0x0000e200ff0a7b82 */ /* 0x000e620000000a00 */
[----:B------:R-:W-:Y:S01]  /*0500*/  IMAD.IADD R15, R2, 0x1, R9 ;  /* 0x00000001020f7824 */ /* 0x000fe200078e0209 */
[----:B------:R-:W-:Y:S01]  /*0510*/  IADD3 R13, PT, PT, R0, R9, RZ ;  /* 0x00000009000d7210 */ /* 0x000fe20007ffe0ff */
[----:B------:R-:W3:Y:S02]  /*0520*/  LDCU.64 UR4, c[0x0][0x388] ;  /* 0x00007100ff0477ac */ /* 0x000ee40008000a00 */
[----:B-1----:R-:W-:-:S04]  /*0530*/  IMAD.WIDE.U32 R14, R15, 0x4, R10 ;  /* 0x000000040f0e7825 */ /* 0x002fc800078e000a */
[----:B------:R-:W-:Y:S02]  /*0540*/  IMAD.WIDE R10, R13, 0x4, R10 ;  /* 0x000000040d0a7825 */ /* 0x000fe400078e020a */
[----:B------:R-:W2:Y:S04]  /*0550*/  LDG.E R14, desc[UR6][R14.64] ;  /* 0x000000060e0e7981 */ /* 0x000ea8000c1e1900 */
[----:B------:R-:W2:Y:S01]  /*0560*/  LDG.E R6, desc[UR6][R10.64] ;  /* 0x000000060a067981 */ /* 0x000ea2000c1e1900 */
[----:B------:R-:W-:-:S04]  /*0570*/  IADD3 R8, P1, PT, R2, R9, RZ ;  /* 0x0000000902087210 */ /* 0x000fc80007f3e0ff */
[----:B------:R-:W-:Y:S02]  /*0580*/  IADD3.X R13, PT, PT, RZ, RZ, RZ, P1, !PT ;  /* 0x000000ffff0d7210 */ /* 0x000fe40000ffe4ff */
[----:B---3--:R-:W-:-:S04]  /*0590*/  LEA R12, P1, R8, UR4, 0x2 ;  /* 0x00000004080c7c11 */ /* 0x008fc8000f8210ff */
[----:B------:R-:W-:Y:S01]  /*05a0*/  LEA.HI.X R13, R8, UR5, R13, 0x2, P1 ;  /* 0x00000005080d7c11 */ /* 0x000fe200088f140d */
[----:B--2--5:R-:W-:-:S05]  /*05b0*/  FFMA R7, R6, R14, R7 ;  /* 0x0000000e06077223 */ /* 0x024fca0000000007 */
[----:B------:R1:W-:Y:S04]  /*05c0*/  STG.E desc[UR6][R4.64], R7 ;  /* 0x0000000704007986 */ /* 0x0003e8000c101906 */
[----:B------:R-:W2:Y:S04]  /*05d0*/  LDG.E R6, desc[UR6][R10.64+0x4] ;  /* 0x000004060a067981 */ /* 0x000ea8000c1e1900 */
[----:B------:R-:W2:Y:S02]  /*05e0*/  LDG.E R8, desc[UR6][R12.64+0x4] ;  /* 0x000004060c087981 */ /* 0x000ea4000c1e1900 */
[----:B--2---:R-:W-:-:S05]  /*05f0*/  FFMA R15, R6, R8, R7 ;  /* 0x00000008060f7223 */ /* 0x004fca0000000007 */
[----:B------:R3:W-:Y:S04]  /*0600*/  STG.E desc[UR6][R4.64], R15 ;  /* 0x0000000f04007986 */ /* 0x0007e8000c101906 */
[----:B------:R-:W2:Y:S04]  /*0610*/  LDG.E R6, desc[UR6][R10.64+0x8] ;  /* 0x000008060a067981 */ /* 0x000ea8000c1e1900 */
[----:B------:R-:W2:Y:S02]  /*0620*/  LDG.E R8, desc[UR6][R12.64+0x8] ;  /* 0x000008060c087981 */ /* 0x000ea4000c1e1900 */
[----:B--2---:R-:W-:-:S05]  /*0630*/  FFMA R17, R6, R8, R15 ;  /* 0x0000000806117223 */ /* 0x004fca000000000f */
[----:B------:R3:W-:Y:S04]  /*0640*/  STG.E desc[UR6][R4.64], R17 ;  /* 0x0000001104007986 */ /* 0x0007e8000c101906 */
[----:B------:R-:W1:Y:S04]  /*0650*/  LDG.E R6, desc[UR6][R10.64+0xc] ;  /* 0x00000c060a067981 */ /* 0x000e68000c1e1900 */
[----:B------:R-:W1:Y:S01]  /*0660*/  LDG.E R8, desc[UR6][R12.64+0xc] ;  /* 0x00000c060c087981 */ /* 0x000e62000c1e1900 */
[----:B------:R-:W-:Y:S02]  /*0670*/  VIADD R9, R9, 0x4 ;  /* 0x0000000409097836 */ /* 0x000fe40000000000 */
[----:B-1----:R-:W-:-:S05]  /*0680*/  FFMA R7, R6, R8, R17 ;  /* 0x0000000806077223 */ /* 0x002fca0000000011 */
[----:B------:R3:W-:Y:S02]  /*0690*/  STG.E desc[UR6][R4.64], R7 ;  /* 0x0000000704007986 */ /* 0x0007e4000c101906 */
.L_x_128:
[----:B------:R-:W-:Y:S05]  /*06a0*/  @!P0 EXIT ;  /* 0x000000000000894d */ /* 0x000fea0003800000 */
[----:B------:R-:W-:Y:S02]  /*06b0*/  ISETP.NE.AND P1, PT, R16, 0x1, PT ;  /* 0x000000011000780c */ /* 0x000fe40003f25270 */
[----:B------:R-:W-:-:S04]  /*06c0*/  LOP3.LUT R3, R3, 0x1, RZ, 0xc0, !PT ;  /* 0x0000000103037812 */ /* 0x000fc800078ec0ff */
[----:B------:R-:W-:-:S07]  /*06d0*/  ISETP.NE.U32.AND P0, PT, R3, 0x1, PT ;  /* 0x000000010300780c */ /* 0x000fce0003f05070 */
[----:B------:R-:W-:Y:S06]  /*06e0*/  @!P1 BRA `(.L_x_129) ;  /* 0x00000000004c9947 */ /* 0x000fec0003800000 */
[----:B------:R-:W1:Y:S01]  /*06f0*/  LDC.64 R10, c[0x0][0x388] ;  /* 0x0000e200ff0a7b82 */ /* 0x000e620000000a00 */
[-C--:B------:R-:W-:Y:S01]  /*0700*/  IADD3 R13, PT, PT, R2, R9.reuse, RZ ;  /* 0x00000009020d7210 */ /* 0x080fe20007ffe0ff */
[----:B------:R-:W4:Y:S01]  /*0710*/  LDCU.64 UR4, c[0x0][0x388] ;  /* 0x00007100ff0477ac */ /* 0x000f220008000a00 */
[----:B------:R-:W-:-:S03]  /*0720*/  IADD3 R3, PT, PT, R0, R9, RZ ;  /* 0x0000000900037210 */ /* 0x000fc60007ffe0ff */
[----:B-1----:R-:W-:-:S04]  /*0730*/  IMAD.WIDE.U32 R12, R13, 0x4, R10 ;  /* 0x000000040d0c7825 */ /* 0x002fc800078e000a */
[----:B------:R-:W-:Y:S02]  /*0740*/  IMAD.WIDE R10, R3, 0x4, R10 ;  /* 0x00000004030a7825 */ /* 0x000fe400078e020a */
[----:B------:R-:W2:Y:S04]  /*0750*/  LDG.E R12, desc[UR6][R12.64] ;  /* 0x000000060c0c7981 */ /* 0x000ea8000c1e1900 */
[----:B------:R-:W2:Y:S01]  /*0760*/  LDG.E R6, desc[UR6][R10.64] ;  /* 0x000000060a067981 */ /* 0x000ea2000c1e1900 */
[----:B------:R-:W-:-:S05]  /*0770*/  IADD3 R3, P1, PT, R2, R9, RZ ;  /* 0x0000000902037210 */ /* 0x000fca0007f3e0ff */
[----:B------:R-:W-:Y:S01]  /*0780*/  IMAD.X R8, RZ, RZ, RZ, P1 ;  /* 0x000000ffff087224 */ /* 0x000fe200008e06ff */
[----:B----4-:R-:W-:-:S04]  /*0790*/  LEA R14, P1, R3, UR4, 0x2 ;  /* 0x00000004030e7c11 */ /* 0x010fc8000f8210ff */
[----:B---3--:R-:W-:Y:S01]  /*07a0*/  LEA.HI.X R15, R3, UR5, R8, 0x2, P1 ;  /* 0x00000005030f7c11 */ /* 0x008fe200088f1408 */
[----:B--2--5:R-:W-:-:S05]  /*07b0*/  FFMA R3, R6, R12, R7 ;  /* 0x0000000c06037223 */ /* 0x024fca0000000007 */
[----:B------:R1:W-:Y:S04]  /*07c0*/  STG.E desc[UR6][R4.64], R3 ;  /* 0x0000000304007986 */ /* 0x0003e8000c101906 */
[----:B------:R-:W2:Y:S04]  /*07d0*/  LDG.E R6, desc[UR6][R10.64+0x4] ;  /* 0x000004060a067981 */ /* 0x000ea8000c1e1900 */
[----:B------:R-:W2:Y:S01]  /*07e0*/  LDG.E R14, desc[UR6][R14.64+0x4] ;  /* 0x000004060e0e7981 */ /* 0x000ea2000c1e1900 */
[----:B------:R-:W-:Y:S01]  /*07f0*/  IADD3 R9, PT, PT, R9, 0x2, RZ ;  /* 0x0000000209097810 */ /* 0x000fe20007ffe0ff */
[----:B--2---:R-:W-:-:S05]  /*0800*/  FFMA R7, R6, R14, R3 ;  /* 0x0000000e06077223 */ /* 0x004fca0000000003 */
[----:B------:R1:W-:Y:S02]  /*0810*/  STG.E desc[UR6][R4.64], R7 ;  /* 0x0000000704007986 */ /* 0x0003e4000c101906 */
.L_x_129:
[----:B------:R-:W-:Y:S05]  /*0820*/  @P0 EXIT ;  /* 0x000000000000094d */ /* 0x000fea0003800000 */
[----:B------:R-:W4:Y:S01]  /*0830*/  LDC.64 R10, c[0x0][0x388] ;  /* 0x0000e200ff0a7b82 */ /* 0x000f220000000a00 */
[-C--:B-1----:R-:W-:Y:S02]  /*0840*/  IADD3 R3, PT, PT, R0, R9.reuse, RZ ;  /* 0x0000000900037210 */ /* 0x082fe40007ffe0ff */
[----:B------:R-:W-:-:S03]  /*0850*/  IADD3 R9, PT, PT, R2, R9, RZ ;  /* 0x0000000902097210 */ /* 0x000fc60007ffe0ff */
[----:B----4-:R-:W-:-:S04]  /*0860*/  IMAD.WIDE R2, R3, 0x4, R10 ;  /* 0x0000000403027825 */ /* 0x010fc800078e020a */
[----:B------:R-:W-:Y:S02]  /*0870*/  IMAD.WIDE.U32 R8, R9, 0x4, R10 ;  /* 0x0000000409087825 */ /* 0x000fe400078e000a */
[----:B------:R-:W2:Y:S04]  /*0880*/  LDG.E R2, desc[UR6][R2.64] ;  /* 0x0000000602027981 */ /* 0x000ea8000c1e1900 */
[----:B------:R-:W2:Y:S02]  /*0890*/  LDG.E R8, desc[UR6][R8.64] ;  /* 0x0000000608087981 */ /* 0x000ea4000c1e1900 */
[----:B--23-5:R-:W-:-:S05]  /*08a0*/  FFMA R7, R2, R8, R7 ;  /* 0x0000000802077223 */ /* 0x02cfca0000000007 */
[----:B------:R-:W-:Y:S01]  /*08b0*/  STG.E desc[UR6][R4.64], R7 ;  /* 0x0000000704007986 */ /* 0x000fe2000c101906 */
[----:B------:R-:W-:Y:S05]  /*08c0*/  EXIT ;  /* 0x000000000000794d */ /* 0x000fea0003800000 */
.L_x_130:
        /* <DEDUP_REMOVED lines=11> */
.L_x_132:


//--------------------- .nv.shared.reserved.0     --------------------------
	.section	.nv.shared.reserved.0,"aw",@nobits
	.weak		__nv_reservedSMEM_offset_0_alias
	.size		__nv_reservedSMEM_offset_0_alias, 0, 64
	.other		__nv_reservedSMEM_offset_0_alias,@"STO_CUDA_RESERVED_SHARED STV_DEFAULT"
__nv_reservedSMEM_offset_0_alias:
	.zero		0
	.zero		64


//--------------------- .nv.constant0._Z9matrixMuliiiPfS_ --------------------------
	.section	.nv.constant0._Z9matrixMuliiiPfS_,"a",@progbits
	.sectionflags	@""
	.align	4
.nv.constant0._Z9matrixMuliiiPfS_:
	.zero		928


//--------------------- .nv.constant0._Z10matrixMul2iiPfS_ --------------------------
	.section	.nv.constant0._Z10matrixMul2iiPfS_,"a",@progbits
	.sectionflags	@""
	.align	4
.nv.constant0._Z10matrixMul2iiPfS_:
	.zero		920


//--------------------- SYMBOLS --------------------------

	.type		.nv.reservedSmem.offset0,@object
	.size		.nv.reservedSmem.offset0,0x4
